	.target	sm_90a

	.elftype	@"ET_EXEC"


//--------------------- .note.nv.tkinfo           --------------------------
	.section	.note.nv.tkinfo,"",@"SHT_NOTE"
	.sectionflags	@"SHF_NOTE_NV_TKINFO"
	.tkinfo
        /*0018*/ 	.word	0x00000002
        /*0030*/ 	.string	""
        /*0030*/ 	.string	"ptxas"
        /*0030*/ 	.string	"Cuda compilation tools, release 13.0, V13.0.88"
        /*0030*/ 	.string	"Build cuda_13.0.r13.0/compiler.36424714_0"
        /*0030*/ 	.string	"-v  -suppress-debug-info  -lineinfo  -arch sm_90a "



//--------------------- .note.nv.cuinfo           --------------------------
	.section	.note.nv.cuinfo,"",@"SHT_NOTE"
	.sectionflags	@"SHF_NOTE_NV_CUINFO"
        /*0018*/ 	.short	0x0002
        /*001a*/ 	.short	0x005a
        /*001c*/ 	.short	0x0082
	.zero		2


//--------------------- .nv.info                  --------------------------
	.section	.nv.info,"",@"SHT_CUDA_INFO"
	.align	4


	//----- nvinfo : EIATTR_REGCOUNT
	.align		4
        /*0000*/ 	.byte	0x04, 0x2f
        /*0002*/ 	.short	(.L_1 - .L_0)
	.align		4
.L_0:
        /*0004*/ 	.word	index@(gluon_wgmma)
        /*0008*/ 	.word	0x0000009a


	//----- nvinfo : EIATTR_FRAME_SIZE
	.align		4
.L_1:
        /*000c*/ 	.byte	0x04, 0x11
        /*000e*/ 	.short	(.L_3 - .L_2)
	.align		4
.L_2:
        /*0010*/ 	.word	index@(gluon_wgmma)
        /*0014*/ 	.word	0x00000000


	//----- nvinfo : EIATTR_MIN_STACK_SIZE
	.align		4
.L_3:
        /*0018*/ 	.byte	0x04, 0x12
        /*001a*/ 	.short	(.L_5 - .L_4)
	.align		4
.L_4:
        /*001c*/ 	.word	index@(gluon_wgmma)
        /*0020*/ 	.word	0x00000000
.L_5:


//--------------------- .nv.compat                --------------------------
	.section	.nv.compat,"",@"SHT_CUDA_COMPAT_INFO"
	.align	4
        /*0000*/ 	.byte	0x02, 0x09, 0x01, 0x00, 0x02, 0x02, 0x04, 0x00, 0x02, 0x05, 0x05, 0x00, 0x03, 0x07, 0x01, 0x01
        /*0010*/ 	.byte	0x02, 0x03, 0x03, 0x00, 0x02, 0x06, 0x01, 0x00, 0x04, 0x0b, 0x08, 0x00, 0x00, 0x00, 0x00, 0x00
        /*0020*/ 	.byte	0x00, 0x00, 0x00, 0x00


//--------------------- .nv.info.gluon_wgmma      --------------------------
	.section	.nv.info.gluon_wgmma,"",@"SHT_CUDA_INFO"
	.sectionflags	@""
	.align	4


	//----- nvinfo : EIATTR_CUDA_API_VERSION
	.align		4
        /*0000*/ 	.byte	0x04, 0x37
        /*0002*/ 	.short	(.L_7 - .L_6)
.L_6:
        /*0004*/ 	.word	0x00000082


	//----- nvinfo : EIATTR_KPARAM_INFO
	.align		4
.L_7:
        /*0008*/ 	.byte	0x04, 0x17
        /*000a*/ 	.short	(.L_9 - .L_8)
.L_8:
        /*000c*/ 	.word	0x00000000
        /*0010*/ 	.short	0x000a
        /*0012*/ 	.short	0x0048
        /*0014*/ 	.byte	0x00, 0xf4, 0x21, 0x00


	//----- nvinfo : EIATTR_KPARAM_INFO
	.align		4
.L_9:
        /*0018*/ 	.byte	0x04, 0x17
        /*001a*/ 	.short	(.L_11 - .L_10)
.L_10:
        /*001c*/ 	.word	0x00000000
        /*0020*/ 	.short	0x0009
        /*0022*/ 	.short	0x0040
        /*0024*/ 	.byte	0x00, 0xf4, 0x21, 0x00


	//----- nvinfo : EIATTR_KPARAM_INFO
	.align		4
.L_11:
        /*0028*/ 	.byte	0x04, 0x17
        /*002a*/ 	.short	(.L_13 - .L_12)
.L_12:
        /*002c*/ 	.word	0x00000000
        /*0030*/ 	.short	0x0008
        /*0032*/ 	.short	0x0038
        /*0034*/ 	.byte	0x00, 0xf0, 0x21, 0x00


	//----- nvinfo : EIATTR_KPARAM_INFO
	.align		4
.L_13:
        /*0038*/ 	.byte	0x04, 0x17
        /*003a*/ 	.short	(.L_15 - .L_14)
.L_14:
        /*003c*/ 	.word	0x00000000
        /*0040*/ 	.short	0x0007
        /*0042*/ 	.short	0x0030
        /*0044*/ 	.byte	0x00, 0xf0, 0x21, 0x00


	//----- nvinfo : EIATTR_KPARAM_INFO
	.align		4
.L_15:
        /*0048*/ 	.byte	0x04, 0x17
        /*004a*/ 	.short	(.L_17 - .L_16)
.L_16:
        /*004c*/ 	.word	0x00000000
        /*0050*/ 	.short	0x0006
        /*0052*/ 	.short	0x0028
        /*0054*/ 	.byte	0x00, 0xf0, 0x21, 0x00


	//----- nvinfo : EIATTR_KPARAM_INFO
	.align		4
.L_17:
        /*0058*/ 	.byte	0x04, 0x17
        /*005a*/ 	.short	(.L_19 - .L_18)
.L_18:
        /*005c*/ 	.word	0x00000000
        /*0060*/ 	.short	0x0005
        /*0062*/ 	.short	0x0020
        /*0064*/ 	.byte	0x00, 0xf0, 0x11, 0x00


	//----- nvinfo : EIATTR_KPARAM_INFO
	.align		4
.L_19:
        /*0068*/ 	.byte	0x04, 0x17
        /*006a*/ 	.short	(.L_21 - .L_20)
.L_20:
        /*006c*/ 	.word	0x00000000
        /*0070*/ 	.short	0x0004
        /*0072*/ 	.short	0x001c
        /*0074*/ 	.byte	0x00, 0xf0, 0x11, 0x00


	//----- nvinfo : EIATTR_KPARAM_INFO
	.align		4
.L_21:
        /*0078*/ 	.byte	0x04, 0x17
        /*007a*/ 	.short	(.L_23 - .L_22)
.L_22:
        /*007c*/ 	.word	0x00000000
        /*0080*/ 	.short	0x0003
        /*0082*/ 	.short	0x0018
        /*0084*/ 	.byte	0x00, 0xf0, 0x11, 0x00


	//----- nvinfo : EIATTR_KPARAM_INFO
	.align		4
.L_23:
        /*0088*/ 	.byte	0x04, 0x17
        /*008a*/ 	.short	(.L_25 - .L_24)
.L_24:
        /*008c*/ 	.word	0x00000000
        /*0090*/ 	.short	0x0002
        /*0092*/ 	.short	0x0010
        /*0094*/ 	.byte	0x00, 0xf4, 0x21, 0x00


	//----- nvinfo : EIATTR_KPARAM_INFO
	.align		4
.L_25:
        /*0098*/ 	.byte	0x04, 0x17
        /*009a*/ 	.short	(.L_27 - .L_26)
.L_26:
        /*009c*/ 	.word	0x00000000
        /*00a0*/ 	.short	0x0001
        /*00a2*/ 	.short	0x0008
        /*00a4*/ 	.byte	0x00, 0xf4, 0x21, 0x00


	//----- nvinfo : EIATTR_KPARAM_INFO
	.align		4
.L_27:
        /*00a8*/ 	.byte	0x04, 0x17
        /*00aa*/ 	.short	(.L_29 - .L_28)
.L_28:
        /*00ac*/ 	.word	0x00000000
        /*00b0*/ 	.short	0x0000
        /*00b2*/ 	.short	0x0000
        /*00b4*/ 	.byte	0x00, 0xf4, 0x21, 0x00


	//----- nvinfo : EIATTR_SPARSE_MMA_MASK
	.align		4
.L_29:
        /*00b8*/ 	.byte	0x03, 0x50
        /*00ba*/ 	.short	0x0000


	//----- nvinfo : EIATTR_MAXREG_COUNT
	.align		4
        /*00bc*/ 	.byte	0x03, 0x1b
        /*00be*/ 	.short	0x00ff


	//----- nvinfo : EIATTR_NUM_BARRIERS
	.align		4
        /*00c0*/ 	.byte	0x02, 0x4c
        /*00c2*/ 	.byte	0x01
	.zero		1


	//----- nvinfo : EIATTR_MERCURY_ISA_VERSION
	.align		4
        /*00c4*/ 	.byte	0x03, 0x5f
        /*00c6*/ 	.short	0x0101


	//----- nvinfo : EIATTR_INT_WARP_WIDE_INSTR_OFFSETS
	.align		4
        /*00c8*/ 	.byte	0x04, 0x31
        /*00ca*/ 	.short	(.L_31 - .L_30)


	//   ....[0]....
.L_30:
        /*00cc*/ 	.word	0x00001570


	//   ....[1]....
        /*00d0*/ 	.word	0x00001590


	//   ....[2]....
        /*00d4*/ 	.word	0x00001640


	//   ....[3]....
        /*00d8*/ 	.word	0x00001c10


	//   ....[4]....
        /*00dc*/ 	.word	0x00001c20


	//   ....[5]....
        /*00e0*/ 	.word	0x00001ca0


	//   ....[6]....
        /*00e4*/ 	.word	0x00001cb0


	//   ....[7]....
        /*00e8*/ 	.word	0x00002180


	//   ....[8]....
        /*00ec*/ 	.word	0x000021c0


	//----- nvinfo : EIATTR_COOP_GROUP_MASK_REGIDS
	.align		4
.L_31:
        /*00f0*/ 	.byte	0x04, 0x29
        /*00f2*/ 	.short	(.L_33 - .L_32)


	//   ....[0]....
.L_32:
        /*00f4*/ 	.word	0xffffffff


	//   ....[1]....
        /*00f8*/ 	.word	0xffffffff


	//   ....[2]....
        /*00fc*/ 	.word	0xffffffff


	//----- nvinfo : EIATTR_COOP_GROUP_INSTR_OFFSETS
	.align		4
.L_33:
        /*0100*/ 	.byte	0x04, 0x28
        /*0102*/ 	.short	(.L_35 - .L_34)


	//   ....[0]....
.L_34:
        /*0104*/ 	.word	0x00000140


	//   ....[1]....
        /*0108*/ 	.word	0x000006e0


	//   ....[2]....
        /*010c*/ 	.word	0x00000cb0


	//----- nvinfo : EIATTR_MBARRIER_INSTR_OFFSETS
	.align		4
.L_35:
        /*0110*/ 	.byte	0x04, 0x39
        /*0112*/ 	.short	(.L_37 - .L_36)


	//   ....[0]....
.L_36:
        /*0114*/ 	.word	0x000016c0
        /*0118*/ 	.word	0x000000ff
        /*011c*/ 	.word	0x0000a000
        /*0120*/ 	.short	0x0100
        /*0122*/ 	.byte	0x14
	.zero		1


	//   ....[1]....
        /*0124*/ 	.word	0x000016e0
        /*0128*/ 	.word	0x000000ff
        /*012c*/ 	.word	0x0000a008
        /*0130*/ 	.short	0x0100
        /*0132*/ 	.byte	0x14
	.zero		1


	//   ....[2]....
        /*0134*/ 	.word	0x00001d80
        /*0138*/ 	.word	0x000000ff
        /*013c*/ 	.word	0x0000a000
        /*0140*/ 	.short	0x010a
        /*0142*/ 	.byte	0x20
	.zero		1


	//   ....[3]....
        /*0144*/ 	.word	0x00002030
        /*0148*/ 	.word	0x000000ff
        /*014c*/ 	.word	0x0000a000
        /*0150*/ 	.short	0x0108
        /*0152*/ 	.byte	0x14
	.zero		1


	//   ....[4]....
        /*0154*/ 	.word	0x00002110
        /*0158*/ 	.word	0x000000ff
        /*015c*/ 	.word	0x0000a008
        /*0160*/ 	.short	0x0108
        /*0162*/ 	.byte	0x14
	.zero		1


	//   ....[5]....
        /*0164*/ 	.word	0x00002970
        /*0168*/ 	.word	0x000000ff
        /*016c*/ 	.word	0x0000a000
        /*0170*/ 	.short	0x010a
        /*0172*/ 	.byte	0x20
	.zero		1


	//----- nvinfo : EIATTR_NUM_MBARRIERS
	.align		4
.L_37:
        /*0174*/ 	.byte	0x03, 0x38
        /*0176*/ 	.short	0x0002


	//----- nvinfo : EIATTR_EXIT_INSTR_OFFSETS
	.align		4
        /*0178*/ 	.byte	0x04, 0x1c
        /*017a*/ 	.short	(.L_39 - .L_38)


	//   ....[0]....
.L_38:
        /*017c*/ 	.word	0x00002960


	//----- nvinfo : EIATTR_REQNTID
	.align		4
.L_39:
        /*0180*/ 	.byte	0x04, 0x10
        /*0182*/ 	.short	(.L_41 - .L_40)
.L_40:
        /*0184*/ 	.word	0x00000080
        /*0188*/ 	.word	0x00000001
        /*018c*/ 	.word	0x00000001


	//----- nvinfo : EIATTR_CRS_STACK_SIZE
	.align		4
.L_41:
        /*0190*/ 	.byte	0x04, 0x1e
        /*0192*/ 	.short	(.L_43 - .L_42)
.L_42:
        /*0194*/ 	.word	0x00000000


	//----- nvinfo : EIATTR_CBANK_PARAM_SIZE
	.align		4
.L_43:
        /*0198*/ 	.byte	0x03, 0x19
        /*019a*/ 	.short	0x0050


	//----- nvinfo : EIATTR_PARAM_CBANK
	.align		4
        /*019c*/ 	.byte	0x04, 0x0a
        /*019e*/ 	.short	(.L_45 - .L_44)
	.align		4
.L_44:
        /*01a0*/ 	.word	index@(.nv.constant0.gluon_wgmma)
        /*01a4*/ 	.short	0x0210
        /*01a6*/ 	.short	0x0050


	//----- nvinfo : EIATTR_SW_WAR
	.align		4
.L_45:
        /*01a8*/ 	.byte	0x04, 0x36
        /*01aa*/ 	.short	(.L_47 - .L_46)
.L_46:
        /*01ac*/ 	.word	0x00000008
.L_47:


//--------------------- .nv.callgraph             --------------------------
	.section	.nv.callgraph,"",@"SHT_CUDA_CALLGRAPH"
	.align	4
	.sectionentsize	8
	.align		4
        /*0000*/ 	.word	0x00000000
	.align		4
        /*0004*/ 	.word	0xffffffff
	.align		4
        /*0008*/ 	.word	0x00000000
	.align		4
        /*000c*/ 	.word	0xfffffffe
	.align		4
        /*0010*/ 	.word	0x00000000
	.align		4
        /*0014*/ 	.word	0xfffffffd
	.align		4
        /*0018*/ 	.word	0x00000000
	.align		4
        /*001c*/ 	.word	0xfffffffc


//--------------------- .text.gluon_wgmma         --------------------------
	.section	.text.gluon_wgmma,"ax",@progbits
	.align	128
        .global         gluon_wgmma
        .type           gluon_wgmma,@function
        .size           gluon_wgmma,(.L_x_53 - gluon_wgmma)
        .other          gluon_wgmma,@"STO_CUDA_ENTRY STV_DEFAULT"
gluon_wgmma:
.text.gluon_wgmma:
[----:B------:R-:W-:Y:S01]  /*0000*/  LDC R1, c[0x0][0x28] ;  /* 0x00000a00ff017b82 */ /* 0x000fe20000000800 */
[----:B------:R-:W1:Y:S07]  /*0010*/  S2R R0, SR_TID.X ;  /* 0x0000000000007919 */ /* 0x000e6e0000002100 */
[----:B------:R-:W2:Y:S01]  /*0020*/  S2UR UR4, SR_CgaCtaId ;  /* 0x00000000000479c3 */ /* 0x000ea20000008800 */
[----:B------:R-:W-:Y:S01]  /*0030*/  UMOV UR20, 0x400 ;  /* 0x0000040000147882 */ /* 0x000fe20000000000 */
[----:B------:R-:W-:Y:S01]  /*0040*/  ULDC UR6, c[0x0][0xc] ;  /* 0x0000030000067ab9 */ /* 0x000fe20000000800 */
[----:B------:R-:W-:Y:S01]  /*0050*/  ULDC.64 UR26, c[0x0][0x250] ;  /* 0x00009400001a7ab9 */ /* 0x000fe20000000a00 */
[----:B------:R-:W-:Y:S04]  /*0060*/  BSSY B0, `(.L_x_0) ;  /* 0x000001e000007945 */ /* 0x000fe80003800000 */
[----:B------:R-:W3:Y:S08]  /*0070*/  LDC R12, c[0x0][0x230] ;  /* 0x00008c00ff0c7b82 */ /* 0x000ef00000000800 */
[----:B------:R-:W-:Y:S08]  /*0080*/  S2UR UR31, SR_CTAID.Y ;  /* 0x00000000001f79c3 */ /* 0x000ff00000002600 */
[----:B------:R-:W4:Y:S01]  /*0090*/  S2UR UR5, SR_CTAID.Z ;  /* 0x00000000000579c3 */ /* 0x000f220000002700 */
[----:B--2---:R-:W-:-:S03]  /*00a0*/  ULEA UR20, UR4, UR20, 0x18 ;  /* 0x0000001404147291 */ /* 0x004fc6000f8ec03f */
[----:B------:R-:W-:Y:S01]  /*00b0*/  ULDC UR4, c[0x0][0x10] ;  /* 0x0000040000047ab9 */ /* 0x000fe20000000800 */
[----:B-1----:R-:W-:-:S03]  /*00c0*/  LOP3.LUT R7, R0, 0x7f, RZ, 0xc0, !PT ;  /* 0x0000007f00077812 */ /* 0x002fc600078ec0ff */
[----:B------:R-:W1:Y:S01]  /*00d0*/  S2UR UR30, SR_CTAID.X ;  /* 0x00000000001e79c3 */ /* 0x000e620000002500 */
[----:B---3--:R-:W-:Y:S01]  /*00e0*/  VIADD R5, R12, 0xffffffff ;  /* 0xffffffff0c057836 */ /* 0x008fe20000000000 */
[C---:B------:R-:W-:Y:S02]  /*00f0*/  ISETP.GE.U32.AND P0, PT, R7.reuse, 0x20, PT ;  /* 0x000000200700780c */ /* 0x040fe40003f06070 */
[C---:B------:R-:W-:Y:S02]  /*0100*/  ISETP.NE.U32.AND P2, PT, R7.reuse, RZ, PT ;  /* 0x000000ff0700720c */ /* 0x040fe40003f45070 */
[----:B------:R-:W-:Y:S02]  /*0110*/  LEA R4, R7, UR20, 0x2 ;  /* 0x0000001407047c11 */ /* 0x000fe4000f8e10ff */
[----:B------:R-:W2:Y:S07]  /*0120*/  LDC R6, c[0x0][0x228] ;  /* 0x00008a00ff067b82 */ /* 0x000eae0000000800 */
[----:B------:R3:W-:Y:S01]  /*0130*/  @!P0 STS [R4], RZ ;  /* 0x000000ff04008388 */ /* 0x0007e20000000800 */
[----:B------:R-:W-:-:S03]  /*0140*/  NOP ;  /* 0x0000000000007918 */ /* 0x000fc60000000000 */
[----:B------:R3:W-:Y:S01]  /*0150*/  @!P2 STS [UR20+0x20], R5 ;  /* 0x00002005ff00a988 */ /* 0x0007e20008000814 */
[----:B----4-:R-:W-:-:S04]  /*0160*/  UIMAD UR4, UR5, UR4, UR31 ;  /* 0x00000004050472a4 */ /* 0x010fc8000f8e021f */
[----:B-1----:R-:W-:-:S04]  /*0170*/  UIMAD UR4, UR4, UR6, UR30 ;  /* 0x00000006040472a4 */ /* 0x002fc8000f8e021e */
[----:B------:R-:W-:Y:S01]  /*0180*/  UIMAD UR5, UR4, 0x180, URZ ;  /* 0x00000180040578a4 */ /* 0x000fe2000f8e023f */
[----:B--2---:R-:W-:Y:S02]  /*0190*/  VIADD R6, R6, 0xffffffff ;  /* 0xffffffff06067836 */ /* 0x004fe40000000000 */
[----:B------:R-:W-:Y:S01]  /*01a0*/  UMOV UR4, URZ ;  /* 0x0000003f00047c82 */ /* 0x000fe20008000000 */
[----:B------:R-:W-:-:S04]  /*01b0*/  UIADD3 UR22, UP0, UR5, UR26, URZ ;  /* 0x0000001a05167290 */ /* 0x000fc8000ff1e03f */
[----:B------:R-:W-:Y:S01]  /*01c0*/  ULEA.HI.X.SX32 UR23, UR5, UR27, 0x1, UP0 ;  /* 0x0000001b05177291 */ /* 0x000fe200080f0e3f */
[----:B---3--:R-:W-:Y:S11]  /*01d0*/  @P2 BRA `(.L_x_1) ;  /* 0x0000000000182947 */ /* 0x008ff60003800000 */
[----:B------:R-:W1:Y:S01]  /*01e0*/  LDS R2, [UR20+0x8] ;  /* 0x00000814ff027984 */ /* 0x000e620008000800 */
[----:B------:R-:W2:Y:S01]  /*01f0*/  LDC.64 R8, c[0x0][0x210] ;  /* 0x00008400ff087b82 */ /* 0x000ea20000000a00 */
[----:B------:R-:W-:Y:S02]  /*0200*/  IMAD.MOV.U32 R3, RZ, RZ, 0x70 ;  /* 0x00000070ff037424 */ /* 0x000fe400078e00ff */
[----:B--2---:R2:W-:Y:S03]  /*0210*/  STS.64 [UR20], R8 ;  /* 0x00000008ff007988 */ /* 0x0045e60008000a14 */
[----:B-1----:R-:W-:-:S05]  /*0220*/  LOP3.LUT R2, R2, 0x10, R3, 0xd8, !PT ;  /* 0x0000001002027812 */ /* 0x002fca00078ed803 */
[----:B------:R2:W-:Y:S02]  /*0230*/  STS [UR20+0x8], R2 ;  /* 0x00000802ff007988 */ /* 0x0005e40008000814 */
.L_x_1:
[----:B------:R-:W-:Y:S05]  /*0240*/  BSYNC B0 ;  /* 0x0000000000007941 */ /* 0x000fea0003800000 */
.L_x_0:
[----:B------:R-:W-:Y:S04]  /*0250*/  BSSY B0, `(.L_x_2) ;  /* 0x000000a000007945 */ /* 0x000fe80003800000 */
[----:B------:R-:W-:Y:S05]  /*0260*/  @P2 BRA `(.L_x_3) ;  /* 0x0000000000202947 */ /* 0x000fea0003800000 */
[----:B--2---:R-:W1:Y:S01]  /*0270*/  LDS R2, [UR20+0x34] ;  /* 0x00003414ff027984 */ /* 0x004e620008000800 */
[----:B------:R-:W-:Y:S02]  /*0280*/  IMAD.MOV.U32 R3, RZ, RZ, 0x3f000000 ;  /* 0x3f000000ff037424 */ /* 0x000fe400078e00ff */
[----:B------:R-:W-:Y:S01]  /*0290*/  @!P2 IMAD.MOV.U32 R8, RZ, RZ, 0x3f ;  /* 0x0000003fff08a424 */ /* 0x000fe200078e00ff */
[----:B------:R-:W2:Y:S02]  /*02a0*/  @!P2 LDS R9, [UR20+0x38] ;  /* 0x00003814ff09a984 */ /* 0x000ea40008000800 */
[----:B-1----:R-:W-:Y:S02]  /*02b0*/  LOP3.LUT R2, R2, 0xff000000, R3, 0xb8, !PT ;  /* 0xff00000002027812 */ /* 0x002fe400078eb803 */
[----:B--2---:R-:W-:-:S03]  /*02c0*/  @!P2 LOP3.LUT R3, R9, 0xff, R8, 0xb8, !PT ;  /* 0x000000ff0903a812 */ /* 0x004fc600078eb808 */
[----:B------:R1:W-:Y:S04]  /*02d0*/  STS [UR20+0x34], R2 ;  /* 0x00003402ff007988 */ /* 0x0003e80008000814 */
[----:B------:R1:W-:Y:S02]  /*02e0*/  @!P2 STS [UR20+0x38], R3 ;  /* 0x00003803ff00a988 */ /* 0x0003e40008000814 */
.L_x_3:
[----:B------:R-:W-:Y:S05]  /*02f0*/  BSYNC B0 ;  /* 0x0000000000007941 */ /* 0x000fea0003800000 */
.L_x_2:
[----:B------:R-:W-:Y:S04]  /*0300*/  BSSY B0, `(.L_x_4) ;  /* 0x000000a000007945 */ /* 0x000fe80003800000 */
[----:B------:R-:W-:Y:S05]  /*0310*/  @P2 BRA `(.L_x_5) ;  /* 0x0000000000202947 */ /* 0x000fea0003800000 */
[----:B-12---:R-:W1:Y:S01]  /*0320*/  LDS R2, [UR20+0x1c] ;  /* 0x00001c14ff027984 */ /* 0x006e620008000800 */
[----:B------:R-:W2:Y:S03]  /*0330*/  LDC.64 R10, c[0x0][0x238] ;  /* 0x00008e00ff0a7b82 */ /* 0x000ea60000000a00 */
[----:B------:R3:W-:Y:S01]  /*0340*/  STS [UR20+0x24], R6 ;  /* 0x00002406ff007988 */ /* 0x0007e20008000814 */
[--C-:B--2---:R-:W-:Y:S02]  /*0350*/  SHF.R.U32.HI R9, RZ, 0x4, R11.reuse ;  /* 0x00000004ff097819 */ /* 0x104fe4000001160b */
[----:B------:R-:W-:-:S05]  /*0360*/  SHF.R.U64 R3, R10, 0x4, R11 ;  /* 0x000000040a037819 */ /* 0x000fca000000120b */
[----:B------:R3:W-:Y:S01]  /*0370*/  STS [UR20+0xc], R3 ;  /* 0x00000c03ff007988 */ /* 0x0007e20008000814 */
[----:B-1----:R-:W-:-:S05]  /*0380*/  LOP3.LUT R2, R2, 0xf, R9, 0xb8, !PT ;  /* 0x0000000f02027812 */ /* 0x002fca00078eb809 */
[----:B------:R3:W-:Y:S02]  /*0390*/  STS [UR20+0x1c], R2 ;  /* 0x00001c02ff007988 */ /* 0x0007e40008000814 */
.L_x_5:
[----:B------:R-:W-:Y:S05]  /*03a0*/  BSYNC B0 ;  /* 0x0000000000007941 */ /* 0x000fea0003800000 */
.L_x_4:
[----:B------:R-:W-:Y:S04]  /*03b0*/  BSSY B1, `(.L_x_6) ;  /* 0x000001d000017945 */ /* 0x000fe80003800000 */
[----:B------:R-:W-:Y:S04]  /*03c0*/  BSSY B0, `(.L_x_7) ;  /* 0x0000018000007945 */ /* 0x000fe80003800000 */
[----:B------:R-:W-:Y:S05]  /*03d0*/  @P2 BRA `(.L_x_8) ;  /* 0x00000000001c2947 */ /* 0x000fea0003800000 */
[----:B-123--:R-:W1:Y:S02]  /*03e0*/  LDS R2, [UR20+0x34] ;  /* 0x00003414ff027984 */ /* 0x00ee640008000800 */
[----:B-1----:R-:W-:-:S05]  /*03f0*/  LOP3.LUT R2, R2, 0x7, RZ, 0xb8, !PT ;  /* 0x0000000702027812 */ /* 0x002fca00078eb8ff */
[----:B------:R1:W-:Y:S01]  /*0400*/  STS [UR20+0x34], R2 ;  /* 0x00003402ff007988 */ /* 0x0003e20008000814 */
[----:B------:R-:W-:Y:S05]  /*0410*/  @P2 BRA `(.L_x_9) ;  /* 0x00000000001c2947 */ /* 0x000fea0003800000 */
[----:B-1----:R-:W1:Y:S02]  /*0420*/  LDS R2, [UR20+0x34] ;  /* 0x00003414ff027984 */ /* 0x002e640008000800 */
[----:B-1----:R-:W-:-:S05]  /*0430*/  LOP3.LUT R2, R2, 0x38, RZ, 0xb8, !PT ;  /* 0x0000003802027812 */ /* 0x002fca00078eb8ff */
[----:B------:R4:W-:Y:S02]  /*0440*/  STS [UR20+0x34], R2 ;  /* 0x00003402ff007988 */ /* 0x0009e40008000814 */
.L_x_8:
[----:B------:R-:W-:Y:S05]  /*0450*/  @P2 BRA `(.L_x_10) ;  /* 0x00000000001c2947 */ /* 0x000fea0003800000 */
[----:B-1234-:R-:W1:Y:S02]  /*0460*/  LDS R2, [UR20+0x8] ;  /* 0x00000814ff027984 */ /* 0x01ee640008000800 */
[----:B-1----:R-:W-:-:S05]  /*0470*/  LOP3.LUT R2, R2, 0x780, RZ, 0xb8, !PT ;  /* 0x0000078002027812 */ /* 0x002fca00078eb8ff */
[----:B------:R2:W-:Y:S02]  /*0480*/  STS [UR20+0x8], R2 ;  /* 0x00000802ff007988 */ /* 0x0005e40008000814 */
.L_x_9:
[----:B------:R-:W-:Y:S05]  /*0490*/  @P2 BRA `(.L_x_11) ;  /* 0x0000000000282947 */ /* 0x000fea0003800000 */
[----:B-12---:R-:W1:Y:S02]  /*04a0*/  LDS R2, [UR20+0x8] ;  /* 0x00000814ff027984 */ /* 0x006e640008000800 */
[----:B-1----:R-:W-:-:S05]  /*04b0*/  LOP3.LUT R2, R2, 0x1800, RZ, 0xb8, !PT ;  /* 0x0000180002027812 */ /* 0x002fca00078eb8ff */
[----:B------:R5:W-:Y:S02]  /*04c0*/  STS [UR20+0x8], R2 ;  /* 0x00000802ff007988 */ /* 0x000be40008000814 */
.L_x_10:
[----:B------:R-:W-:Y:S05]  /*04d0*/  @P2 BREAK B0 ;  /* 0x0000000000002942 */ /* 0x000fea0003800000 */
[----:B------:R-:W-:Y:S05]  /*04e0*/  @P2 BRA `(.L_x_12) ;  /* 0x0000000000242947 */ /* 0x000fea0003800000 */
[----:B-1-3--:R-:W1:Y:S01]  /*04f0*/  LDS R3, [UR20+0x8] ;  /* 0x00000814ff037984 */ /* 0x00ae620008000800 */
[----:B--2-45:R-:W-:-:S05]  /*0500*/  IMAD.MOV.U32 R2, RZ, RZ, 0x6000 ;  /* 0x00006000ff027424 */ /* 0x034fca00078e00ff */
[----:B-1----:R-:W-:-:S04]  /*0510*/  LOP3.LUT R2, R3, 0x4000, R2, 0xd8, !PT ;  /* 0x0000400003027812 */ /* 0x002fc800078ed802 */
[----:B------:R-:W-:-:S05]  /*0520*/  LOP3.LUT R2, R2, 0x400000, RZ, 0xb8, !PT ;  /* 0x0040000002027812 */ /* 0x000fca00078eb8ff */
[----:B------:R3:W-:Y:S02]  /*0530*/  STS [UR20+0x8], R2 ;  /* 0x00000802ff007988 */ /* 0x0007e40008000814 */
.L_x_11:
[----:B------:R-:W-:Y:S05]  /*0540*/  BSYNC B0 ;  /* 0x0000000000007941 */ /* 0x000fea0003800000 */
.L_x_7:
[----:B-123--:R-:W1:Y:S02]  /*0550*/  @!P2 LDS R2, [UR20+0x8] ;  /* 0x00000814ff02a984 */ /* 0x00ee640008000800 */
[----:B-1----:R-:W-:-:S05]  /*0560*/  @!P2 LOP3.LUT R2, R2, 0x8000, RZ, 0xb8, !PT ;  /* 0x000080000202a812 */ /* 0x002fca00078eb8ff */
[----:B------:R1:W-:Y:S02]  /*0570*/  @!P2 STS [UR20+0x8], R2 ;  /* 0x00000802ff00a988 */ /* 0x0003e40008000814 */
.L_x_12:
[----:B------:R-:W-:Y:S05]  /*0580*/  BSYNC B1 ;  /* 0x0000000000017941 */ /* 0x000fea0003800000 */
.L_x_6:
[----:B------:R-:W-:Y:S05]  /*0590*/  WARPSYNC.ALL ;  /* 0x0000000000007948 */ /* 0x000fea0003800000 */
[----:B------:R-:W-:Y:S05]  /*05a0*/  @P0 BRA `(.L_x_13) ;  /* 0x0000000000280947 */ /* 0x000fea0003800000 */
[----:B-12345:R-:W1:Y:S01]  /*05b0*/  S2R R2, SR_LANEID ;  /* 0x0000000000027919 */ /* 0x03ee620000000000 */
[----:B------:R-:W-:Y:S05]  /*05c0*/  WARPSYNC.ALL ;  /* 0x0000000000007948 */ /* 0x000fea0003800000 */
[----:B-1----:R-:W-:-:S05]  /*05d0*/  IMAD.SHL.U32 R8, R2, 0x4, RZ ;  /* 0x0000000402087824 */ /* 0x002fca00078e00ff */
[----:B------:R-:W1:Y:S01]  /*05e0*/  LDS R9, [R8+UR20] ;  /* 0x0000001408097984 */ /* 0x000e620008000800 */
[----:B------:R-:W-:-:S05]  /*05f0*/  IADD3 R2, P1, R8, UR22, RZ ;  /* 0x0000001608027c10 */ /* 0x000fca000ff3e0ff */
[----:B------:R-:W-:-:S05]  /*0600*/  IMAD.X R3, RZ, RZ, UR23, P1 ;  /* 0x00000017ff037e24 */ /* 0x000fca00088e06ff */
[----:B-1----:R1:W2:Y:S01]  /*0610*/  ATOMG.E.EXCH.STRONG.GPU PT, RZ, [R2], R9 ;  /* 0x0000000902ff73a8 */ /* 0x0022a200041ee100 */
[----:B------:R-:W-:-:S04]  /*0620*/  DEPBAR {5,4,3,2,1,0} ;  /* 0x0000003f0000791a */ /* 0x000fc80000000000 */
[----:B------:R1:W-:Y:S01]  /*0630*/  UTMACCTL.IV [UR22] ;  /* 0x00000000160079b9 */ /* 0x0003e20008000000 */
[----:B------:R-:W-:Y:S01]  /*0640*/  NOP ;  /* 0x0000000000007918 */ /* 0x000fe20000000000 */
.L_x_13:
[----:B------:R-:W-:Y:S05]  /*0650*/  @P0 BRA `(.L_x_14) ;  /* 0x00000000000c0947 */ /* 0x000fea0003800000 */
[----:B------:R0:W-:Y:S01]  /*0660*/  UTMACMDFLUSH ;  /* 0x00000000000079b7 */ /* 0x0001e20000000000 */
[----:B------:R-:W-:Y:S05]  /*0670*/  @P0 BRA `(.L_x_14) ;  /* 0x0000000000040947 */ /* 0x000fea0003800000 */
[----:B------:R-:W-:-:S04]  /*0680*/  DEPBAR.LE SB0, 0x0 ;  /* 0x000080000000791a */ /* 0x000fc80000000000 */
.L_x_14:
[----:B------:R-:W-:Y:S05]  /*0690*/  WARPSYNC.ALL ;  /* 0x0000000000007948 */ /* 0x000fea0003800000 */
[----:B--2---:R-:W-:Y:S06]  /*06a0*/  BAR.SYNC.DEFER_BLOCKING 0x0 ;  /* 0x0000000000007b1d */ /* 0x004fec0000010000 */
[----:B------:R-:W-:Y:S02]  /*06b0*/  BSSY B1, `(.L_x_15) ;  /* 0x000000b000017945 */ /* 0x000fe40003800000 */
[----:B------:R-:W-:Y:S06]  /*06c0*/  BAR.SYNC.DEFER_BLOCKING 0x0 ;  /* 0x0000000000007b1d */ /* 0x000fec0000010000 */
[----:B------:R2:W-:Y:S01]  /*06d0*/  @!P0 STS [R4], RZ ;  /* 0x000000ff04008388 */ /* 0x0005e20000000800 */
[----:B------:R-:W-:Y:S01]  /*06e0*/  NOP ;  /* 0x0000000000007918 */ /* 0x000fe20000000000 */
[----:B------:R-:W-:Y:S05]  /*06f0*/  @P2 BRA `(.L_x_16) ;  /* 0x0000000000182947 */ /* 0x000fea0003800000 */
[----:B-1-345:R-:W1:Y:S01]  /*0700*/  LDS R2, [UR20+0x8] ;  /* 0x00000814ff027984 */ /* 0x03ae620008000800 */
[----:B------:R-:W3:Y:S01]  /*0710*/  LDC.64 R8, c[0x0][0x218] ;  /* 0x00008600ff087b82 */ /* 0x000ee20000000a00 */
[----:B------:R-:W-:Y:S02]  /*0720*/  IMAD.MOV.U32 R3, RZ, RZ, 0x70 ;  /* 0x00000070ff037424 */ /* 0x000fe400078e00ff */
[----:B---3--:R3:W-:Y:S03]  /*0730*/  STS.64 [UR20], R8 ;  /* 0x00000008ff007988 */ /* 0x0087e60008000a14 */
[----:B-1----:R-:W-:-:S05]  /*0740*/  LOP3.LUT R2, R2, 0x10, R3, 0xd8, !PT ;  /* 0x0000001002027812 */ /* 0x002fca00078ed803 */
[----:B------:R3:W-:Y:S02]  /*0750*/  STS [UR20+0x8], R2 ;  /* 0x00000802ff007988 */ /* 0x0007e40008000814 */
.L_x_16:
[----:B-1----:R-:W-:Y:S05]  /*0760*/  BSYNC B1 ;  /* 0x0000000000017941 */ /* 0x002fea0003800000 */
.L_x_15:
[----:B------:R-:W-:Y:S04]  /*0770*/  BSSY B2, `(.L_x_17) ;  /* 0x000000f000027945 */ /* 0x000fe80003800000 */
[----:B------:R-:W-:Y:S04]  /*0780*/  BSSY B1, `(.L_x_18) ;  /* 0x000000c000017945 */ /* 0x000fe80003800000 */
[----:B------:R-:W-:Y:S05]  /*0790*/  @P2 BRA `(.L_x_19) ;  /* 0x0000000000282947 */ /* 0x000fea0003800000 */
[----:B---345:R-:W1:Y:S01]  /*07a0*/  LDS R2, [UR20+0x34] ;  /* 0x00003414ff027984 */ /* 0x038e620008000800 */
[----:B------:R-:W-:Y:S01]  /*07b0*/  IMAD.MOV.U32 R3, RZ, RZ, 0x3f000000 ;  /* 0x3f000000ff037424 */ /* 0x000fe200078e00ff */
[----:B------:R-:W-:Y:S05]  /*07c0*/  @P2 BREAK B1 ;  /* 0x0000000000012942 */ /* 0x000fea0003800000 */
[----:B-1----:R-:W-:-:S05]  /*07d0*/  LOP3.LUT R2, R2, 0xff000000, R3, 0xb8, !PT ;  /* 0xff00000002027812 */ /* 0x002fca00078eb803 */
[----:B------:R1:W-:Y:S01]  /*07e0*/  STS [UR20+0x34], R2 ;  /* 0x00003402ff007988 */ /* 0x0003e20008000814 */
[----:B------:R-:W-:Y:S05]  /*07f0*/  @P2 BRA `(.L_x_20) ;  /* 0x0000000000182947 */ /* 0x000fea0003800000 */
[----:B------:R-:W3:Y:S01]  /*0800*/  LDS R3, [UR20+0x38] ;  /* 0x00003814ff037984 */ /* 0x000ee20008000800 */
[----:B-1----:R-:W-:-:S05]  /*0810*/  IMAD.MOV.U32 R2, RZ, RZ, 0xff ;  /* 0x000000ffff027424 */ /* 0x002fca00078e00ff */
[----:B---3--:R-:W-:-:S05]  /*0820*/  LOP3.LUT R2, R3, 0xff, R2, 0xb8, !PT ;  /* 0x000000ff03027812 */ /* 0x008fca00078eb802 */
[----:B------:R1:W-:Y:S02]  /*0830*/  STS [UR20+0x38], R2 ;  /* 0x00003802ff007988 */ /* 0x0003e40008000814 */
.L_x_19:
[----:B------:R-:W-:Y:S05]  /*0840*/  BSYNC B1 ;  /* 0x0000000000017941 */ /* 0x000fea0003800000 */
.L_x_18:
[----:B------:R1:W-:Y:S02]  /*0850*/  @!P2 STS [UR20+0x20], R5 ;  /* 0x00002005ff00a988 */ /* 0x0003e40008000814 */
.L_x_20:
[----:B------:R-:W-:Y:S05]  /*0860*/  BSYNC B2 ;  /* 0x0000000000027941 */ /* 0x000fea0003800000 */
.L_x_17:
[----:B------:R-:W-:Y:S05]  /*0870*/  WARPSYNC.ALL ;  /* 0x0000000000007948 */ /* 0x000fea0003800000 */
[----:B-1----:R-:W1:Y:S01]  /*0880*/  LDC R5, c[0x0][0x22c] ;  /* 0x00008b00ff057b82 */ /* 0x002e620000000800 */
[----:B------:R-:W-:Y:S01]  /*0890*/  BSSY B2, `(.L_x_21) ;  /* 0x000000b000027945 */ /* 0x000fe20003800000 */
[----:B-1----:R-:W-:-:S03]  /*08a0*/  VIADD R5, R5, 0xffffffff ;  /* 0xffffffff05057836 */ /* 0x002fc60000000000 */
[----:B------:R-:W-:Y:S05]  /*08b0*/  @P2 BRA `(.L_x_22) ;  /* 0x0000000000202947 */ /* 0x000fea0003800000 */
[----:B---345:R-:W1:Y:S01]  /*08c0*/  LDS R2, [UR20+0x1c] ;  /* 0x00001c14ff027984 */ /* 0x038e620008000800 */
[----:B------:R-:W3:Y:S03]  /*08d0*/  LDC.64 R10, c[0x0][0x240] ;  /* 0x00009000ff0a7b82 */ /* 0x000ee60000000a00 */
[----:B------:R4:W-:Y:S01]  /*08e0*/  STS [UR20+0x24], R5 ;  /* 0x00002405ff007988 */ /* 0x0009e20008000814 */
[--C-:B---3--:R-:W-:Y:S02]  /*08f0*/  SHF.R.U32.HI R9, RZ, 0x4, R11.reuse ;  /* 0x00000004ff097819 */ /* 0x108fe4000001160b */
[----:B------:R-:W-:-:S05]  /*0900*/  SHF.R.U64 R3, R10, 0x4, R11 ;  /* 0x000000040a037819 */ /* 0x000fca000000120b */
[----:B------:R4:W-:Y:S01]  /*0910*/  STS [UR20+0xc], R3 ;  /* 0x00000c03ff007988 */ /* 0x0009e20008000814 */
[----:B-1----:R-:W-:-:S05]  /*0920*/  LOP3.LUT R2, R2, 0xf, R9, 0xb8, !PT ;  /* 0x0000000f02027812 */ /* 0x002fca00078eb809 */
[----:B------:R4:W-:Y:S02]  /*0930*/  STS [UR20+0x1c], R2 ;  /* 0x00001c02ff007988 */ /* 0x0009e40008000814 */
.L_x_22:
[----:B------:R-:W-:Y:S05]  /*0940*/  BSYNC B2 ;  /* 0x0000000000027941 */ /* 0x000fea0003800000 */
.L_x_21:
[----:B------:R-:W-:Y:S04]  /*0950*/  BSSY B3, `(.L_x_23) ;  /* 0x000001d000037945 */ /* 0x000fe80003800000 */
[----:B------:R-:W-:Y:S04]  /*0960*/  BSSY B2, `(.L_x_24) ;  /* 0x0000018000027945 */ /* 0x000fe80003800000 */
[----:B------:R-:W-:Y:S05]  /*0970*/  @P2 BRA `(.L_x_25) ;  /* 0x00000000001c2947 */ /* 0x000fea0003800000 */
[----:B---345:R-:W1:Y:S02]  /*0980*/  LDS R2, [UR20+0x34] ;  /* 0x00003414ff027984 */ /* 0x038e640008000800 */
[----:B-1----:R-:W-:-:S05]  /*0990*/  LOP3.LUT R2, R2, 0x7, RZ, 0xb8, !PT ;  /* 0x0000000702027812 */ /* 0x002fca00078eb8ff */
[----:B------:R1:W-:Y:S01]  /*09a0*/  STS [UR20+0x34], R2 ;  /* 0x00003402ff007988 */ /* 0x0003e20008000814 */
[----:B------:R-:W-:Y:S05]  /*09b0*/  @P2 BRA `(.L_x_26) ;  /* 0x00000000001c2947 */ /* 0x000fea0003800000 */
[----:B-1----:R-:W1:Y:S02]  /*09c0*/  LDS R2, [UR20+0x34] ;  /* 0x00003414ff027984 */ /* 0x002e640008000800 */
[----:B-1----:R-:W-:-:S05]  /*09d0*/  LOP3.LUT R2, R2, 0x38, RZ, 0xb8, !PT ;  /* 0x0000003802027812 */ /* 0x002fca00078eb8ff */
[----:B------:R1:W-:Y:S02]  /*09e0*/  STS [UR20+0x34], R2 ;  /* 0x00003402ff007988 */ /* 0x0003e40008000814 */
.L_x_25:
[----:B------:R-:W-:Y:S05]  /*09f0*/  @P2 BRA `(.L_x_27) ;  /* 0x00000000001c2947 */ /* 0x000fea0003800000 */
[----:B-1-345:R-:W1:Y:S02]  /*0a00*/  LDS R2, [UR20+0x8] ;  /* 0x00000814ff027984 */ /* 0x03ae640008000800 */
[----:B-1----:R-:W-:-:S05]  /*0a10*/  LOP3.LUT R2, R2, 0x780, RZ, 0xb8, !PT ;  /* 0x0000078002027812 */ /* 0x002fca00078eb8ff */
[----:B------:R3:W-:Y:S02]  /*0a20*/  STS [UR20+0x8], R2 ;  /* 0x00000802ff007988 */ /* 0x0007e40008000814 */
.L_x_26:
[----:B------:R-:W-:Y:S05]  /*0a30*/  @P2 BRA `(.L_x_28) ;  /* 0x0000000000282947 */ /* 0x000fea0003800000 */
[----:B-1-3--:R-:W1:Y:S02]  /*0a40*/  LDS R2, [UR20+0x8] ;  /* 0x00000814ff027984 */ /* 0x00ae640008000800 */
[----:B-1----:R-:W-:-:S05]  /*0a50*/  LOP3.LUT R2, R2, 0x1800, RZ, 0xb8, !PT ;  /* 0x0000180002027812 */ /* 0x002fca00078eb8ff */
[----:B------:R1:W-:Y:S02]  /*0a60*/  STS [UR20+0x8], R2 ;  /* 0x00000802ff007988 */ /* 0x0003e40008000814 */
.L_x_27:
[----:B------:R-:W-:Y:S05]  /*0a70*/  @P2 BREAK B2 ;  /* 0x0000000000022942 */ /* 0x000fea0003800000 */
[----:B------:R-:W-:Y:S05]  /*0a80*/  @P2 BRA `(.L_x_29) ;  /* 0x0000000000242947 */ /* 0x000fea0003800000 */
[----:B-1-345:R-:W1:Y:S01]  /*0a90*/  LDS R2, [UR20+0x8] ;  /* 0x00000814ff027984 */ /* 0x03ae620008000800 */
[----:B------:R-:W-:-:S05]  /*0aa0*/  IMAD.MOV.U32 R3, RZ, RZ, 0x6000 ;  /* 0x00006000ff037424 */ /* 0x000fca00078e00ff */
[----:B-1----:R-:W-:-:S04]  /*0ab0*/  LOP3.LUT R2, R2, 0x4000, R3, 0xd8, !PT ;  /* 0x0000400002027812 */ /* 0x002fc800078ed803 */
[----:B------:R-:W-:-:S05]  /*0ac0*/  LOP3.LUT R2, R2, 0x400000, RZ, 0xb8, !PT ;  /* 0x0040000002027812 */ /* 0x000fca00078eb8ff */
[----:B------:R4:W-:Y:S02]  /*0ad0*/  STS [UR20+0x8], R2 ;  /* 0x00000802ff007988 */ /* 0x0009e40008000814 */
.L_x_28:
[----:B------:R-:W-:Y:S05]  /*0ae0*/  BSYNC B2 ;  /* 0x0000000000027941 */ /* 0x000fea0003800000 */
.L_x_24:
[----:B-1-34-:R-:W1:Y:S02]  /*0af0*/  @!P2 LDS R2, [UR20+0x8] ;  /* 0x00000814ff02a984 */ /* 0x01ae640008000800 */
[----:B-1----:R-:W-:-:S05]  /*0b00*/  @!P2 LOP3.LUT R2, R2, 0x8000, RZ, 0xb8, !PT ;  /* 0x000080000202a812 */ /* 0x002fca00078eb8ff */
[----:B------:R1:W-:Y:S02]  /*0b10*/  @!P2 STS [UR20+0x8], R2 ;  /* 0x00000802ff00a988 */ /* 0x0003e40008000814 */
.L_x_29:
[----:B------:R-:W-:Y:S05]  /*0b20*/  BSYNC B3 ;  /* 0x0000000000037941 */ /* 0x000fea0003800000 */
.L_x_23:
[----:B------:R-:W-:Y:S05]  /*0b30*/  WARPSYNC.ALL ;  /* 0x0000000000007948 */ /* 0x000fea0003800000 */
[----:B------:R-:W-:-:S04]  /*0b40*/  UIADD3 UR25, UR5, 0x80, URZ ;  /* 0x0000008005197890 */ /* 0x000fc8000fffe03f */
[----:B------:R-:W-:-:S04]  /*0b50*/  UIADD3 UR24, UP0, UR25, UR26, URZ ;  /* 0x0000001a19187290 */ /* 0x000fc8000ff1e03f */
[----:B------:R-:W-:Y:S01]  /*0b60*/  ULEA.HI.X.SX32 UR25, UR25, UR27, 0x1, UP0 ;  /* 0x0000001b19197291 */ /* 0x000fe200080f0e3f */
[----:B------:R-:W-:Y:S11]  /*0b70*/  @P0 BRA `(.L_x_30) ;  /* 0x0000000000280947 */ /* 0x000ff60003800000 */
[----:B-1-345:R-:W1:Y:S01]  /*0b80*/  S2R R2, SR_LANEID ;  /* 0x0000000000027919 */ /* 0x03ae620000000000 */
[----:B------:R-:W-:Y:S05]  /*0b90*/  WARPSYNC.ALL ;  /* 0x0000000000007948 */ /* 0x000fea0003800000 */
[----:B-1----:R-:W-:-:S05]  /*0ba0*/  IMAD.SHL.U32 R8, R2, 0x4, RZ ;  /* 0x0000000402087824 */ /* 0x002fca00078e00ff */
[----:B------:R-:W1:Y:S01]  /*0bb0*/  LDS R9, [R8+UR20] ;  /* 0x0000001408097984 */ /* 0x000e620008000800 */
[----:B------:R-:W-:-:S05]  /*0bc0*/  IADD3 R2, P1, R8, UR24, RZ ;  /* 0x0000001808027c10 */ /* 0x000fca000ff3e0ff */
[----:B------:R-:W-:-:S05]  /*0bd0*/  IMAD.X R3, RZ, RZ, UR25, P1 ;  /* 0x00000019ff037e24 */ /* 0x000fca00088e06ff */
[----:B-1----:R1:W3:Y:S01]  /*0be0*/  ATOMG.E.EXCH.STRONG.GPU PT, RZ, [R2], R9 ;  /* 0x0000000902ff73a8 */ /* 0x0022e200041ee100 */
[----:B------:R-:W-:-:S04]  /*0bf0*/  DEPBAR {5,4,3,2,1,0} ;  /* 0x0000003f0000791a */ /* 0x000fc80000000000 */
[----:B------:R1:W-:Y:S01]  /*0c00*/  UTMACCTL.IV [UR24] ;  /* 0x00000000180079b9 */ /* 0x0003e20008000000 */
[----:B------:R-:W-:Y:S01]  /*0c10*/  NOP ;  /* 0x0000000000007918 */ /* 0x000fe20000000000 */
.L_x_30:
[----:B------:R-:W-:Y:S05]  /*0c20*/  @P0 BRA `(.L_x_31) ;  /* 0x00000000000c0947 */ /* 0x000fea0003800000 */
[----:B------:R0:W-:Y:S01]  /*0c30*/  UTMACMDFLUSH ;  /* 0x00000000000079b7 */ /* 0x0001e20000000000 */
[----:B------:R-:W-:Y:S05]  /*0c40*/  @P0 BRA `(.L_x_31) ;  /* 0x0000000000040947 */ /* 0x000fea0003800000 */
[----:B------:R-:W-:-:S04]  /*0c50*/  DEPBAR.LE SB0, 0x0 ;  /* 0x000080000000791a */ /* 0x000fc80000000000 */
.L_x_31:
[----:B------:R-:W-:Y:S05]  /*0c60*/  WARPSYNC.ALL ;  /* 0x0000000000007948 */ /* 0x000fea0003800000 */
[----:B---3--:R-:W-:Y:S06]  /*0c70*/  BAR.SYNC.DEFER_BLOCKING 0x0 ;  /* 0x0000000000007b1d */ /* 0x008fec0000010000 */
[----:B------:R-:W-:Y:S02]  /*0c80*/  BSSY B3, `(.L_x_32) ;  /* 0x000000b000037945 */ /* 0x000fe40003800000 */
[----:B------:R-:W-:Y:S06]  /*0c90*/  BAR.SYNC.DEFER_BLOCKING 0x0 ;  /* 0x0000000000007b1d */ /* 0x000fec0000010000 */
[----:B------:R3:W-:Y:S01]  /*0ca0*/  @!P0 STS [R4], RZ ;  /* 0x000000ff04008388 */ /* 0x0007e20000000800 */
[----:B------:R-:W-:Y:S01]  /*0cb0*/  NOP ;  /* 0x0000000000007918 */ /* 0x000fe20000000000 */
[----:B------:R-:W-:Y:S05]  /*0cc0*/  @P2 BRA `(.L_x_33) ;  /* 0x0000000000182947 */ /* 0x000fea0003800000 */
[----:B-1--45:R-:W1:Y:S01]  /*0cd0*/  LDS R2, [UR20+0x8] ;  /* 0x00000814ff027984 */ /* 0x032e620008000800 */
[----:B------:R-:W4:Y:S01]  /*0ce0*/  LDC.64 R8, c[0x0][0x220] ;  /* 0x00008800ff087b82 */ /* 0x000f220000000a00 */
[----:B------:R-:W-:Y:S02]  /*0cf0*/  IMAD.MOV.U32 R3, RZ, RZ, 0x70 ;  /* 0x00000070ff037424 */ /* 0x000fe400078e00ff */
[----:B----4-:R4:W-:Y:S03]  /*0d00*/  STS.64 [UR20], R8 ;  /* 0x00000008ff007988 */ /* 0x0109e60008000a14 */
[----:B-1----:R-:W-:-:S05]  /*0d10*/  LOP3.LUT R2, R2, 0x10, R3, 0xd8, !PT ;  /* 0x0000001002027812 */ /* 0x002fca00078ed803 */
[----:B------:R4:W-:Y:S02]  /*0d20*/  STS [UR20+0x8], R2 ;  /* 0x00000802ff007988 */ /* 0x0009e40008000814 */
.L_x_33:
[----:B-1----:R-:W-:Y:S05]  /*0d30*/  BSYNC B3 ;  /* 0x0000000000037941 */ /* 0x002fea0003800000 */
.L_x_32:
[----:B------:R-:W-:Y:S04]  /*0d40*/  BSSY B3, `(.L_x_34) ;  /* 0x0000033000037945 */ /* 0x000fe80003800000 */
[----:B------:R-:W-:Y:S04]  /*0d50*/  BSSY B4, `(.L_x_35) ;  /* 0x000002e000047945 */ /* 0x000fe80003800000 */
[----:B------:R-:W-:Y:S05]  /*0d60*/  @P2 BRA `(.L_x_36) ;  /* 0x0000000000242947 */ /* 0x000fea0003800000 */
[----:B----45:R-:W1:Y:S01]  /*0d70*/  LDS R2, [UR20+0x34] ;  /* 0x00003414ff027984 */ /* 0x030e620008000800 */
[----:B------:R-:W-:-:S05]  /*0d80*/  IMAD.MOV.U32 R3, RZ, RZ, 0x7f000000 ;  /* 0x7f000000ff037424 */ /* 0x000fca00078e00ff */
[----:B-1----:R-:W-:-:S05]  /*0d90*/  LOP3.LUT R2, R2, 0xff000000, R3, 0xb8, !PT ;  /* 0xff00000002027812 */ /* 0x002fca00078eb803 */
[----:B------:R1:W-:Y:S01]  /*0da0*/  STS [UR20+0x34], R2 ;  /* 0x00003402ff007988 */ /* 0x0003e20008000814 */
[----:B------:R-:W-:Y:S05]  /*0db0*/  @P2 BRA `(.L_x_37) ;  /* 0x0000000000182947 */ /* 0x000fea0003800000 */
[----:B-1----:R-:W1:Y:S01]  /*0dc0*/  LDS R2, [UR20+0x38] ;  /* 0x00003814ff027984 */ /* 0x002e620008000800 */
[----:B------:R-:W-:-:S05]  /*0dd0*/  IMAD.MOV.U32 R3, RZ, RZ, 0x3f ;  /* 0x0000003fff037424 */ /* 0x000fca00078e00ff */
[----:B-1----:R-:W-:-:S05]  /*0de0*/  LOP3.LUT R2, R2, 0xff, R3, 0xb8, !PT ;  /* 0x000000ff02027812 */ /* 0x002fca00078eb803 */
[----:B------:R1:W-:Y:S02]  /*0df0*/  STS [UR20+0x38], R2 ;  /* 0x00003802ff007988 */ /* 0x0003e40008000814 */
.L_x_36:
[----:B------:R-:W-:Y:S05]  /*0e00*/  @P2 BRA `(.L_x_38) ;  /* 0x00000000000c2947 */ /* 0x000fea0003800000 */
[----:B------:R1:W-:Y:S02]  /*0e10*/  STS [UR20+0x20], R5 ;  /* 0x00002005ff007988 */ /* 0x0003e40008000814 */
.L_x_37:
[----:B------:R-:W-:Y:S05]  /*0e20*/  @P2 BRA `(.L_x_39) ;  /* 0x0000000000242947 */ /* 0x000fea0003800000 */
[----:B------:R1:W-:Y:S02]  /*0e30*/  STS [UR20+0x24], R6 ;  /* 0x00002406ff007988 */ /* 0x0003e40008000814 */
.L_x_38:
[----:B------:R-:W-:Y:S05]  /*0e40*/  @P2 BRA `(.L_x_40) ;  /* 0x00000000002c2947 */ /* 0x000fea0003800000 */
[----:B-1--45:R-:W1:Y:S01]  /*0e50*/  LDS R2, [UR20+0x1c] ;  /* 0x00001c14ff027984 */ /* 0x032e620008000800 */
[----:B------:R-:W4:Y:S02]  /*0e60*/  LDC.64 R8, c[0x0][0x248] ;  /* 0x00009200ff087b82 */ /* 0x000f240000000a00 */
[--C-:B----4-:R-:W-:Y:S02]  /*0e70*/  SHF.R.U32.HI R5, RZ, 0x4, R9.reuse ;  /* 0x00000004ff057819 */ /* 0x110fe40000011609 */
[----:B------:R-:W-:-:S05]  /*0e80*/  SHF.R.U64 R3, R8, 0x4, R9 ;  /* 0x0000000408037819 */ /* 0x000fca0000001209 */
[----:B------:R4:W-:Y:S01]  /*0e90*/  STS [UR20+0xc], R3 ;  /* 0x00000c03ff007988 */ /* 0x0009e20008000814 */
[----:B-1----:R-:W-:-:S05]  /*0ea0*/  LOP3.LUT R2, R2, 0xf, R5, 0xb8, !PT ;  /* 0x0000000f02027812 */ /* 0x002fca00078eb805 */
[----:B------:R4:W-:Y:S02]  /*0eb0*/  STS [UR20+0x1c], R2 ;  /* 0x00001c02ff007988 */ /* 0x0009e40008000814 */
.L_x_39:
[----:B------:R-:W-:Y:S05]  /*0ec0*/  @P2 BRA `(.L_x_41) ;  /* 0x00000000001c2947 */ /* 0x000fea0003800000 */
[----:B-1--45:R-:W1:Y:S02]  /*0ed0*/  LDS R2, [UR20+0x34] ;  /* 0x00003414ff027984 */ /* 0x032e640008000800 */
[----:B-1----:R-:W-:-:S05]  /*0ee0*/  LOP3.LUT R2, R2, 0x7, RZ, 0xb8, !PT ;  /* 0x0000000702027812 */ /* 0x002fca00078eb8ff */
[----:B------:R1:W-:Y:S02]  /*0ef0*/  STS [UR20+0x34], R2 ;  /* 0x00003402ff007988 */ /* 0x0003e40008000814 */
.L_x_40:
[----:B------:R-:W-:Y:S05]  /*0f00*/  @P2 BRA `(.L_x_42) ;  /* 0x00000000001c2947 */ /* 0x000fea0003800000 */
[----:B-1--45:R-:W1:Y:S02]  /*0f10*/  LDS R2, [UR20+0x34] ;  /* 0x00003414ff027984 */ /* 0x032e640008000800 */
[----:B-1----:R-:W-:-:S05]  /*0f20*/  LOP3.LUT R2, R2, 0x38, RZ, 0xb8, !PT ;  /* 0x0000003802027812 */ /* 0x002fca00078eb8ff */
[----:B------:R1:W-:Y:S02]  /*0f30*/  STS [UR20+0x34], R2 ;  /* 0x00003402ff007988 */ /* 0x0003e40008000814 */
.L_x_41:
[----:B------:R-:W-:Y:S05]  /*0f40*/  @P2 BRA `(.L_x_43) ;  /* 0x00000000001c2947 */ /* 0x000fea0003800000 */
[----:B-1--45:R-:W1:Y:S02]  /*0f50*/  LDS R2, [UR20+0x8] ;  /* 0x00000814ff027984 */ /* 0x032e640008000800 */
[----:B-1----:R-:W-:-:S05]  /*0f60*/  LOP3.LUT R2, R2, 0x780, RZ, 0xb8, !PT ;  /* 0x0000078002027812 */ /* 0x002fca00078eb8ff */
[----:B------:R1:W-:Y:S02]  /*0f70*/  STS [UR20+0x8], R2 ;  /* 0x00000802ff007988 */ /* 0x0003e40008000814 */
.L_x_42:
[----:B------:R-:W-:Y:S05]  /*0f80*/  @P2 BRA `(.L_x_44) ;  /* 0x0000000000282947 */ /* 0x000fea0003800000 */
[----:B-1--45:R-:W1:Y:S02]  /*0f90*/  LDS R2, [UR20+0x8] ;  /* 0x00000814ff027984 */ /* 0x032e640008000800 */
[----:B-1----:R-:W-:-:S05]  /*0fa0*/  LOP3.LUT R2, R2, 0x1800, RZ, 0xb8, !PT ;  /* 0x0000180002027812 */ /* 0x002fca00078eb8ff */
[----:B------:R1:W-:Y:S02]  /*0fb0*/  STS [UR20+0x8], R2 ;  /* 0x00000802ff007988 */ /* 0x0003e40008000814 */
.L_x_43:
[----:B------:R-:W-:Y:S05]  /*0fc0*/  @P2 BREAK B4 ;  /* 0x0000000000042942 */ /* 0x000fea0003800000 */
[----:B------:R-:W-:Y:S05]  /*0fd0*/  @P2 BRA `(.L_x_45) ;  /* 0x0000000000242947 */ /* 0x000fea0003800000 */
[----:B-1--45:R-:W1:Y:S01]  /*0fe0*/  LDS R2, [UR20+0x8] ;  /* 0x00000814ff027984 */ /* 0x032e620008000800 */
[----:B------:R-:W-:-:S05]  /*0ff0*/  IMAD.MOV.U32 R3, RZ, RZ, 0x6000 ;  /* 0x00006000ff037424 */ /* 0x000fca00078e00ff */
[----:B-1----:R-:W-:-:S04]  /*1000*/  LOP3.LUT R2, R2, 0x6000, R3, 0xd8, !PT ;  /* 0x0000600002027812 */ /* 0x002fc800078ed803 */
[----:B------:R-:W-:-:S05]  /*1010*/  LOP3.LUT R2, R2, 0x400000, RZ, 0xb8, !PT ;  /* 0x0040000002027812 */ /* 0x000fca00078eb8ff */
[----:B------:R1:W-:Y:S02]  /*1020*/  STS [UR20+0x8], R2 ;  /* 0x00000802ff007988 */ /* 0x0003e40008000814 */
.L_x_44:
[----:B------:R-:W-:Y:S05]  /*1030*/  BSYNC B4 ;  /* 0x0000000000047941 */ /* 0x000fea0003800000 */
.L_x_35:
[----:B-1--45:R-:W1:Y:S02]  /*1040*/  @!P2 LDS R2, [UR20+0x8] ;  /* 0x00000814ff02a984 */ /* 0x032e640008000800 */
[----:B-1----:R-:W-:-:S05]  /*1050*/  @!P2 LOP3.LUT R2, R2, 0x8000, RZ, 0xb8, !PT ;  /* 0x000080000202a812 */ /* 0x002fca00078eb8ff */
[----:B------:R1:W-:Y:S02]  /*1060*/  @!P2 STS [UR20+0x8], R2 ;  /* 0x00000802ff00a988 */ /* 0x0003e40008000814 */
.L_x_45:
[----:B------:R-:W-:Y:S05]  /*1070*/  BSYNC B3 ;  /* 0x0000000000037941 */ /* 0x000fea0003800000 */
.L_x_34:
[----:B------:R-:W-:Y:S05]  /*1080*/  WARPSYNC.ALL ;  /* 0x0000000000007948 */ /* 0x000fea0003800000 */
[----:B------:R-:W-:Y:S01]  /*1090*/  UIADD3 UR5, UR5, 0x100, URZ ;  /* 0x0000010005057890 */ /* 0x000fe2000fffe03f */
[----:B------:R-:W-:Y:S02]  /*10a0*/  ISETP.GE.AND P1, PT, R12, 0x1, PT ;  /* 0x000000010c00780c */ /* 0x000fe40003f26270 */
[----:B------:R-:W-:Y:S02]  /*10b0*/  CS2R R24, SRZ ;  /* 0x0000000000187805 */ /* 0x000fe4000001ff00 */
[----:B------:R-:W-:Y:S01]  /*10c0*/  CS2R R26, SRZ ;  /* 0x00000000001a7805 */ /* 0x000fe2000001ff00 */
[----:B------:R-:W-:Y:S01]  /*10d0*/  UIADD3 UR26, UP0, UR5, UR26, URZ ;  /* 0x0000001a051a7290 */ /* 0x000fe2000ff1e03f */
[----:B------:R-:W-:-:S02]  /*10e0*/  CS2R R28, SRZ ;  /* 0x00000000001c7805 */ /* 0x000fc4000001ff00 */
[----:B------:R-:W-:Y:S02]  /*10f0*/  CS2R R30, SRZ ;  /* 0x00000000001e7805 */ /* 0x000fe4000001ff00 */
[----:B------:R-:W-:Y:S01]  /*1100*/  CS2R R32, SRZ ;  /* 0x0000000000207805 */ /* 0x000fe2000001ff00 */
[----:B------:R-:W-:Y:S01]  /*1110*/  ULEA.HI.X.SX32 UR27, UR5, UR27, 0x1, UP0 ;  /* 0x0000001b051b7291 */ /* 0x000fe200080f0e3f */
[----:B------:R-:W-:Y:S02]  /*1120*/  CS2R R34, SRZ ;  /* 0x0000000000227805 */ /* 0x000fe4000001ff00 */
[----:B------:R-:W-:Y:S02]  /*1130*/  CS2R R36, SRZ ;  /* 0x0000000000247805 */ /* 0x000fe4000001ff00 */
[----:B------:R-:W-:Y:S02]  /*1140*/  CS2R R38, SRZ ;  /* 0x0000000000267805 */ /* 0x000fe4000001ff00 */
[----:B------:R-:W-:-:S02]  /*1150*/  CS2R R40, SRZ ;  /* 0x0000000000287805 */ /* 0x000fc4000001ff00 */
[----:B------:R-:W-:Y:S02]  /*1160*/  CS2R R42, SRZ ;  /* 0x00000000002a7805 */ /* 0x000fe4000001ff00 */
[----:B------:R-:W-:Y:S02]  /*1170*/  CS2R R44, SRZ ;  /* 0x00000000002c7805 */ /* 0x000fe4000001ff00 */
        /* <DEDUP_REMOVED lines=39> */
[----:B------:R-:W-:Y:S01]  /*13f0*/  CS2R R124, SRZ ;  /* 0x00000000007c7805 */ /* 0x000fe2000001ff00 */
[----:B------:R-:W-:Y:S01]  /*1400*/  IMAD.MOV.U32 R126, RZ, RZ, RZ ;  /* 0x000000ffff7e7224 */ /* 0x000fe200078e00ff */
[----:B------:R-:W-:Y:S06]  /*1410*/  @P0 BRA `(.L_x_46) ;  /* 0x0000000000280947 */ /* 0x000fec0003800000 */
[----:B-1--45:R-:W2:Y:S01]  /*1420*/  S2R R2, SR_LANEID ;  /* 0x0000000000027919 */ /* 0x032ea20000000000 */
[----:B------:R-:W-:Y:S05]  /*1430*/  WARPSYNC.ALL ;  /* 0x0000000000007948 */ /* 0x000fea0003800000 */
[----:B--23--:R-:W-:-:S05]  /*1440*/  IMAD.SHL.U32 R4, R2, 0x4, RZ ;  /* 0x0000000402047824 */ /* 0x00cfca00078e00ff */
[----:B------:R-:W1:Y:S01]  /*1450*/  LDS R5, [R4+UR20] ;  /* 0x0000001404057984 */ /* 0x000e620008000800 */
[----:B------:R-:W-:-:S05]  /*1460*/  IADD3 R2, P3, R4, UR26, RZ ;  /* 0x0000001a04027c10 */ /* 0x000fca000ff7e0ff */
[----:B------:R-:W-:-:S05]  /*1470*/  IMAD.X R3, RZ, RZ, UR27, P3 ;  /* 0x0000001bff037e24 */ /* 0x000fca00098e06ff */
[----:B-1----:R1:W2:Y:S01]  /*1480*/  ATOMG.E.EXCH.STRONG.GPU PT, RZ, [R2], R5 ;  /* 0x0000000502ff73a8 */ /* 0x0022a200041ee100 */
[----:B------:R-:W-:-:S04]  /*1490*/  DEPBAR {5,4,3,2,1,0} ;  /* 0x0000003f0000791a */ /* 0x000fc80000000000 */
[----:B------:R1:W-:Y:S01]  /*14a0*/  UTMACCTL.IV [UR26] ;  /* 0x000000001a0079b9 */ /* 0x0003e20008000000 */
[----:B------:R-:W-:Y:S01]  /*14b0*/  NOP ;  /* 0x0000000000007918 */ /* 0x000fe20000000000 */
.L_x_46:
[----:B------:R-:W-:Y:S05]  /*14c0*/  @P0 BRA `(.L_x_47) ;  /* 0x00000000000c0947 */ /* 0x000fea0003800000 */
[----:B------:R0:W-:Y:S01]  /*14d0*/  UTMACMDFLUSH ;  /* 0x00000000000079b7 */ /* 0x0001e20000000000 */
[----:B------:R-:W-:Y:S05]  /*14e0*/  @P0 BRA `(.L_x_47) ;  /* 0x0000000000040947 */ /* 0x000fea0003800000 */
[----:B------:R-:W-:-:S04]  /*14f0*/  DEPBAR.LE SB0, 0x0 ;  /* 0x000080000000791a */ /* 0x000fc80000000000 */
.L_x_47:
[----:B------:R-:W-:Y:S05]  /*1500*/  WARPSYNC.ALL ;  /* 0x0000000000007948 */ /* 0x000fea0003800000 */
[----:B--2---:R-:W-:Y:S01]  /*1510*/  BAR.SYNC.DEFER_BLOCKING 0x0 ;  /* 0x0000000000007b1d */ /* 0x004fe20000010000 */
[----:B------:R-:W-:Y:S01]  /*1520*/  USHF.L.U32 UR15, UR31, 0x8, URZ ;  /* 0x000000081f0f7899 */ /* 0x000fe2000800063f */
[----:B------:R-:W-:Y:S01]  /*1530*/  IMAD.MOV.U32 R127, RZ, RZ, RZ ;  /* 0x000000ffff7f7224 */ /* 0x000fe200078e00ff */
[----:B------:R-:W-:Y:S01]  /*1540*/  USHF.L.U32 UR11, UR30, 0x6, URZ ;  /* 0x000000061e0b7899 */ /* 0x000fe2000800063f */
[----:B------:R-:W-:Y:S02]  /*1550*/  CS2R R128, SRZ ;  /* 0x0000000000807805 */ /* 0x000fe4000001ff00 */
[----:B------:R-:W-:Y:S01]  /*1560*/  CS2R R130, SRZ ;  /* 0x0000000000827805 */ /* 0x000fe2000001ff00 */
[----:B------:R-:W-:Y:S01]  /*1570*/  VOTEU.ALL UP0, P2 ;  /* 0x00000000003f7886 */ /* 0x000fe20001000000 */
[----:B------:R-:W-:Y:S01]  /*1580*/  UMOV UR6, 0x1 ;  /* 0x0000000100067882 */ /* 0x000fe20000000000 */
[----:B------:R-:W-:Y:S01]  /*1590*/  VOTEU.ALL UP1, P2 ;  /* 0x00000000003f7886 */ /* 0x000fe20001020000 */
[----:B------:R-:W-:-:S02]  /*15a0*/  CS2R R132, SRZ ;  /* 0x0000000000847805 */ /* 0x000fc4000001ff00 */
[----:B------:R-:W-:Y:S01]  /*15b0*/  CS2R R134, SRZ ;  /* 0x0000000000867805 */ /* 0x000fe2000001ff00 */
[----:B------:R-:W-:-:S04]  /*15c0*/  @!UP0 UIADD3 UR8, -UR6, 0x100000, URZ ;  /* 0x0010000006088890 */ /* 0x000fc8000fffe13f */
[----:B------:R-:W-:Y:S02]  /*15d0*/  @!UP0 USHF.L.U32 UR9, UR8, 0xb, URZ ;  /* 0x0000000b08098899 */ /* 0x000fe4000800063f */
[----:B------:R-:W-:Y:S01]  /*15e0*/  @!UP0 USHF.L.U32 UR8, UR8, 0x1, URZ ;  /* 0x0000000108088899 */ /* 0x000fe2000800063f */
[----:B------:R-:W-:Y:S01]  /*15f0*/  CS2R R136, SRZ ;  /* 0x0000000000887805 */ /* 0x000fe2000001ff00 */
[----:B------:R-:W-:-:S04]  /*1600*/  @!UP0 UIADD3 UR6, -UR6, 0x100000, URZ ;  /* 0x0010000006068890 */ /* 0x000fc8000fffe13f */
[----:B------:R-:W-:Y:S02]  /*1610*/  @!UP0 USHF.L.U32 UR7, UR6, 0xb, URZ ;  /* 0x0000000b06078899 */ /* 0x000fe4000800063f */
[----:B------:R-:W-:Y:S01]  /*1620*/  @!UP0 USHF.L.U32 UR6, UR6, 0x1, URZ ;  /* 0x0000000106068899 */ /* 0x000fe2000800063f */
[----:B------:R-:W-:Y:S01]  /*1630*/  CS2R R138, SRZ ;  /* 0x00000000008a7805 */ /* 0x000fe2000001ff00 */
[----:B------:R-:W-:Y:S01]  /*1640*/  VOTEU.ALL UP0, P2 ;  /* 0x00000000003f7886 */ /* 0x000fe20001000000 */
[----:B------:R-:W-:Y:S02]  /*1650*/  CS2R R140, SRZ ;  /* 0x00000000008c7805 */ /* 0x000fe4000001ff00 */
[----:B------:R-:W-:Y:S02]  /*1660*/  CS2R R142, SRZ ;  /* 0x00000000008e7805 */ /* 0x000fe4000001ff00 */
[----:B------:R-:W-:Y:S02]  /*1670*/  CS2R R144, SRZ ;  /* 0x0000000000907805 */ /* 0x000fe4000001ff00 */
[----:B------:R-:W-:-:S02]  /*1680*/  CS2R R146, SRZ ;  /* 0x0000000000927805 */ /* 0x000fc4000001ff00 */
[----:B------:R-:W-:Y:S02]  /*1690*/  CS2R R148, SRZ ;  /* 0x0000000000947805 */ /* 0x000fe4000001ff00 */
[----:B------:R-:W-:Y:S01]  /*16a0*/  CS2R R150, SRZ ;  /* 0x0000000000967805 */ /* 0x000fe2000001ff00 */
[----:B------:R-:W2:Y:S02]  /*16b0*/  FENCE.VIEW.ASYNC.S ;  /* 0x00000000000073c6 */ /* 0x000ea40000000000 */
[----:B--2---:R2:W4:Y:S02]  /*16c0*/  @!UP0 SYNCS.EXCH.64 URZ, [UR20+0xa000], UR8 ;  /* 0x00a00008143f85b2 */ /* 0x0045240008000100 */
[----:B----4-:R-:W-:Y:S06]  /*16d0*/  BAR.SYNC.DEFER_BLOCKING 0x0 ;  /* 0x0000000000007b1d */ /* 0x010fec0000010000 */
[----:B------:R2:W4:Y:S01]  /*16e0*/  @!UP1 SYNCS.EXCH.64 URZ, [UR20+0xa008], UR6 ;  /* 0x00a00806143f95b2 */ /* 0x0005220008000100 */
[----:B------:R-:W-:Y:S05]  /*16f0*/  @!P1 BRA `(.L_x_48) ;  /* 0x0000000400fc9947 */ /* 0x000fea0003800000 */
        /* <DEDUP_REMOVED lines=63> */
[----:B------:R-:W-:Y:S01]  /*1af0*/  CS2R R150, SRZ ;  /* 0x0000000000967805 */ /* 0x000fe2000001ff00 */
[----:B------:R-:W-:Y:S01]  /*1b00*/  UMOV UR5, URZ ;  /* 0x0000003f00057c82 */ /* 0x000fe20008000000 */
[----:B------:R-:W-:-:S05]  /*1b10*/  UMOV UR10, URZ ;  /* 0x0000003f000a7c82 */ /* 0x000fca0008000000 */
.L_x_50:
[----:B----4-:R-:W-:Y:S01]  /*1b20*/  BAR.SYNC.DEFER_BLOCKING 0x0 ;  /* 0x0000000000007b1d */ /* 0x010fe20000010000 */
[----:B------:R-:W-:Y:S01]  /*1b30*/  ULEA UR32, UR5, UR20, 0x3 ;  /* 0x0000001405207291 */ /* 0x000fe2000f8e183f */
[----:B-1----:R-:W-:Y:S01]  /*1b40*/  @!P2 IMAD.MOV.U32 R3, RZ, RZ, 0x5000 ;  /* 0x00005000ff03a424 */ /* 0x002fe200078e00ff */
[----:B------:R-:W-:Y:S01]  /*1b50*/  ELECT P0, URZ, PT ;  /* 0x00000000003f782f */ /* 0x000fe20003800000 */
[----:B-----5:R-:W-:Y:S01]  /*1b60*/  IMAD.U32 R2, RZ, RZ, UR4 ;  /* 0x00000004ff027e24 */ /* 0x020fe2000f8e00ff */
[----:B--2---:R-:W-:Y:S02]  /*1b70*/  ULEA UR8, UR5, UR20, 0xc ;  /* 0x0000001405087291 */ /* 0x004fe4000f8e603f */
[C---:B------:R-:W-:Y:S02]  /*1b80*/  ISETP.LT.U32.AND P0, PT, R7.reuse, 0x20, P0 ;  /* 0x000000200700780c */ /* 0x040fe40000701070 */
[----:B------:R-:W-:Y:S02]  /*1b90*/  ELECT P1, URZ, PT ;  /* 0x00000000003f782f */ /* 0x000fe40003820000 */
[----:B------:R-:W-:Y:S01]  /*1ba0*/  SHF.L.U32 R2, R2, 0x1f, RZ ;  /* 0x0000001f02027819 */ /* 0x000fe200000006ff */
[----:B------:R-:W-:Y:S01]  /*1bb0*/  UIADD3 UR8, UR8, 0x8000, URZ ;  /* 0x0000800008087890 */ /* 0x000fe2000fffe03f */
[----:B------:R-:W-:Y:S01]  /*1bc0*/  ISETP.LT.U32.AND P1, PT, R7, 0x20, P1 ;  /* 0x000000200700780c */ /* 0x000fe20000f21070 */
[----:B------:R-:W-:Y:S01]  /*1bd0*/  ULEA UR12, UR5, UR20, 0xe ;  /* 0x00000014050c7291 */ /* 0x000fe2000f8e703f */
[----:B------:R-:W-:Y:S01]  /*1be0*/  UMOV UR14, UR10 ;  /* 0x0000000a000e7c82 */ /* 0x000fe20008000000 */
[----:B------:R-:W-:-:S02]  /*1bf0*/  USHF.R.U32.HI UR21, URZ, 0x4, UR8 ;  /* 0x000000043f157899 */ /* 0x000fc40008011608 */
[----:B------:R-:W-:Y:S02]  /*1c00*/  USHF.R.U32.HI UR18, URZ, 0x4, UR12 ;  /* 0x000000043f127899 */ /* 0x000fe4000801160c */
[----:B------:R-:W-:Y:S01]  /*1c10*/  VOTEU.ANY UP0, P0 ;  /* 0x00000000003f7886 */ /* 0x000fe20000000100 */
[----:B------:R-:W-:Y:S01]  /*1c20*/  VOTEU.ANY UP2, P0 ;  /* 0x00000000003f7886 */ /* 0x000fe20000040100 */
[----:B------:R-:W-:Y:S01]  /*1c30*/  USGXT.U32 UR21, UR21, 0xe ;  /* 0x0000000e1515789a */ /* 0x000fe20008000000 */
[----:B------:R1:W-:Y:S01]  /*1c40*/  @!P2 SYNCS.ARRIVE.TRANS64 RZ, [UR32+0xa000], R3 ;  /* 0x00a00003ffffa9a7 */ /* 0x0003e20008000020 */
[----:B------:R-:W-:Y:S01]  /*1c50*/  BAR.SYNC.DEFER_BLOCKING 0x0 ;  /* 0x0000000000007b1d */ /* 0x000fe20000010000 */
[----:B------:R-:W-:Y:S02]  /*1c60*/  @UP0 UIADD3 UR9, UR32, 0xa000, URZ ;  /* 0x0000a00020090890 */ /* 0x000fe4000fffe03f */
[----:B------:R-:W-:-:S03]  /*1c70*/  USGXT.U32 UR18, UR18, 0xe ;  /* 0x0000000e1212789a */ /* 0x000fc60008000000 */
[----:B------:R-:W-:Y:S01]  /*1c80*/  @UP0 UMOV UR6, UR22 ;  /* 0x0000001600060c82 */ /* 0x000fe20008000000 */
[----:B------:R-:W-:Y:S01]  /*1c90*/  @UP0 UMOV UR7, UR23 ;  /* 0x0000001700070c82 */ /* 0x000fe20008000000 */
[----:B------:R-:W-:Y:S01]  /*1ca0*/  VOTEU.ANY UP1, P1 ;  /* 0x00000000003f7886 */ /* 0x000fe20000820100 */
[----:B------:R-:W-:Y:S01]  /*1cb0*/  VOTEU.ANY UP3, P1 ;  /* 0x00000000003f7886 */ /* 0x000fe20000860100 */
[----:B------:R-:W-:Y:S01]  /*1cc0*/  UMOV UR19, 0x80000020 ;  /* 0x8000002000137882 */ /* 0x000fe20000000000 */
[----:B------:R-:W-:Y:S01]  /*1cd0*/  UMOV UR16, UR21 ;  /* 0x0000001500107c82 */ /* 0x000fe20008000000 */
[----:B------:R-:W-:Y:S01]  /*1ce0*/  UMOV UR17, 0x80000020 ;  /* 0x8000002000117882 */ /* 0x000fe20000000000 */
[----:B------:R-:W-:Y:S01]  /*1cf0*/  @UP1 UIADD3 UR13, UR32, 0xa000, URZ ;  /* 0x0000a000200d1890 */ /* 0x000fe2000fffe03f */
[----:B------:R-:W-:Y:S01]  /*1d00*/  @UP1 UMOV UR28, UR24 ;  /* 0x00000018001c1c82 */ /* 0x000fe20008000000 */
[----:B------:R-:W-:Y:S01]  /*1d10*/  @UP1 UMOV UR29, UR25 ;  /* 0x00000019001d1c82 */ /* 0x000fe20008000000 */
[----:B------:R1:W-:Y:S01]  /*1d20*/  @UP2 UTMALDG.2D [UR8], [UR6] ;  /* 0x00000008060025b4 */ /* 0x0003e20008008000 */
[----:B------:R2:W-:Y:S06]  /*1d30*/  MEMBAR.ALL.CTA ;  /* 0x0000000000007992 */ /* 0x0005ec0000008000 */
[----:B--2---:R-:W2:Y:S02]  /*1d40*/  FENCE.VIEW.ASYNC.S ;  /* 0x00000000000073c6 */ /* 0x004ea40000000000 */
[----:B--2---:R-:W-:Y:S06]  /*1d50*/  BAR.SYNC.DEFER_BLOCKING 0x0 ;  /* 0x0000000000007b1d */ /* 0x004fec0000010000 */
[----:B------:R1:W-:Y:S02]  /*1d60*/  @UP3 UTMALDG.2D [UR12], [UR28] ;  /* 0x0000000c1c0035b4 */ /* 0x0003e40008008000 */
[----:B------:R-:W-:Y:S06]  /*1d70*/  BAR.SYNC.DEFER_BLOCKING 0x0 ;  /* 0x0000000000007b1d */ /* 0x000fec0000010000 */
[----:B------:R-:W2:Y:S02]  /*1d80*/  SYNCS.PHASECHK.TRANS64.TRYWAIT P0, [UR32+0xa000], R2 ;  /* 0x00a00002ff0075a7 */ /* 0x000ea40008000160 */
[----:B-12---:R-:W-:Y:S05]  /*1d90*/  @!P0 BRA `(.L_x_49) ;  /* 0x0000000800f48947 */ /* 0x006fea0003800000 */
.L_x_51:
[----:B------:R-:W-:Y:S02]  /*1da0*/  WARPGROUP.DEPBAR.LE gsb0, 0x0 ;  /* 0x00008000000079c5 */ /* 0x000fe40000010000 */
[----:B------:R-:W-:Y:S01]  /*1db0*/  WARPGROUP.ARRIVE ;  /* 0x00000000000079c5 */ /* 0x000fe20000000000 */
[----:B------:R-:W1:Y:S01]  /*1dc0*/  LDC R2, c[0x0][0x230] ;  /* 0x00008c00ff027b82 */ /* 0x000e620000000800 */
[----:B------:R-:W-:Y:S01]  /*1dd0*/  UIADD3 UR10, UR10, 0x40, URZ ;  /* 0x000000400a0a7890 */ /* 0x000fe2000fffe03f */
[----:B------:R-:W-:Y:S01]  /*1de0*/  UMOV UR6, UR18 ;  /* 0x0000001200067c82 */ /* 0x000fe20008000000 */
[----:B------:R-:W-:Y:S02]  /*1df0*/  UMOV UR7, URZ ;  /* 0x0000003f00077c82 */ /* 0x000fe40008000000 */
[----:B------:R-:W-:Y:S01]  /*1e00*/  QGMMA.64x256x32.F32.E4M3.E4M3 R24, gdesc[UR16], R24 ;  /* 0x03e00000101879f3 */ /* 0x000fe20008700818 */
[----:B------:R-:W-:Y:S01]  /*1e10*/  UMOV UR16, 0xfffffffe ;  /* 0xfffffffe00107882 */ /* 0x000fe20000000000 */
[----:B------:R-:W-:Y:S01]  /*1e20*/  UMOV UR17, 0x7fffffdf ;  /* 0x7fffffdf00117882 */ /* 0x000fe20000000000 */
[----:B------:R-:W-:-:S02]  /*1e30*/  UIADD3 UR5, UR5, 0x1, URZ ;  /* 0x0000000105057890 */ /* 0x000fc4000fffe03f */
[----:B------:R-:W-:Y:S02]  /*1e40*/  UIADD3.64 UR18, UR6, -UR16, URZ ;  /* 0x8000001006127297 */ /* 0x000fe4000fffe03f */
[----:B------:R-:W-:Y:S01]  /*1e50*/  UISETP.NE.U32.AND UP0, UPT, UR5, 0x2, UPT ;  /* 0x000000020500788c */ /* 0x000fe2000bf05070 */
[----:B------:R-:W-:Y:S01]  /*1e60*/  UMOV UR6, UR21 ;  /* 0x0000001500067c82 */ /* 0x000fe20008000000 */
[----:B------:R-:W-:Y:S02]  /*1e70*/  UMOV UR7, URZ ;  /* 0x0000003f00077c82 */ /* 0x000fe40008000000 */
[----:B------:R-:W-:Y:S02]  /*1e80*/  USEL UR5, UR5, URZ, UP0 ;  /* 0x0000003f05057287 */ /* 0x000fe40008000000 */
[----:B------:R-:W-:Y:S02]  /*1e90*/  UIADD3.64 UR16, UR6, -UR16, URZ ;  /* 0x8000001006107297 */ /* 0x000fe4000fffe03f */
[----:B------:R-:W-:Y:S01]  /*1ea0*/  USEL UR6, URZ, 0x1, UP0 ;  /* 0x000000013f067887 */ /* 0x000fe20008000000 */
[----:B-1----:R-:W-:-:S03]  /*1eb0*/  ISETP.LE.AND P0, PT, R2, UR10, PT ;  /* 0x0000000a02007c0c */ /* 0x002fc6000bf03270 */
[----:B------:R-:W-:-:S09]  /*1ec0*/  ULOP3.LUT UR4, UR4, UR6, URZ, 0x3c, !UPT ;  /* 0x0000000604047292 */ /* 0x000fd2000f8e3c3f */
[----:B------:R-:W-:Y:S01]  /*1ed0*/  QGMMA.64x256x32.F32.E4M3.E4M3 R24, gdesc[UR16], R24, gsb0 ;  /* 0x03e00000101879f3 */ /* 0x000fe20008000818 */
[----:B------:R-:W-:Y:S05]  /*1ee0*/  @!P0 BRA `(.L_x_50) ;  /* 0xfffffffc000c8947 */ /* 0x000fea000383ffff */
.L_x_48:
[----:B------:R-:W-:Y:S02]  /*1ef0*/  WARPGROUP.DEPBAR.LE gsb0, 0x0 ;  /* 0x00008000000079c5 */ /* 0x000fe40000010000 */
[----:B----4-:R-:W-:Y:S01]  /*1f00*/  BAR.SYNC.DEFER_BLOCKING 0x0 ;  /* 0x0000000000007b1d */ /* 0x010fe20000010000 */
[C---:B-1---5:R-:W-:Y:S01]  /*1f10*/  IMAD.SHL.U32 R2, R0.reuse, 0x40, RZ ;  /* 0x0000004000027824 */ /* 0x062fe200078e00ff */
[C---:B------:R-:W-:Y:S01]  /*1f20*/  LOP3.LUT R3, R0.reuse, 0x1c, RZ, 0xc0, !PT ;  /* 0x0000001c00037812 */ /* 0x040fe200078ec0ff */
[----:B---3--:R-:W-:Y:S01]  /*1f30*/  IMAD.SHL.U32 R4, R0, 0x2, RZ ;  /* 0x0000000200047824 */ /* 0x008fe200078e00ff */
[----:B------:R-:W-:Y:S02]  /*1f40*/  ELECT P0, URZ, PT ;  /* 0x00000000003f782f */ /* 0x000fe40003800000 */
[----:B------:R-:W-:Y:S01]  /*1f50*/  F2FP.SATFINITE.E4M3.F32.PACK_AB_MERGE_C R24, R25, R24, RZ ;  /* 0x000000181918723e */ /* 0x000fe200048070ff */
[----:B------:R-:W-:Y:S01]  /*1f60*/  UMOV UR10, UR11 ;  /* 0x0000000b000a7c82 */ /* 0x000fe20008000000 */
[----:B------:R-:W-:-:S02]  /*1f70*/  LOP3.LUT R2, R2, 0x1800, RZ, 0xc0, !PT ;  /* 0x0000180002027812 */ /* 0x000fc400078ec0ff */
[----:B------:R-:W-:Y:S02]  /*1f80*/  LOP3.LUT R4, R4, 0x6, RZ, 0xc0, !PT ;  /* 0x0000000604047812 */ /* 0x000fe400078ec0ff */
[----:B------:R-:W-:Y:S01]  /*1f90*/  F2FP.SATFINITE.E4M3.F32.PACK_AB_MERGE_C R26, R27, R26, RZ ;  /* 0x0000001a1b1a723e */ /* 0x000fe200048070ff */
[----:B------:R-:W-:Y:S01]  /*1fa0*/  IMAD R2, R3, 0x20, R2 ;  /* 0x0000002003027824 */ /* 0x000fe200078e0202 */
[----:B------:R-:W-:Y:S01]  /*1fb0*/  F2FP.SATFINITE.E4M3.F32.PACK_AB_MERGE_C R28, R29, R28, RZ ;  /* 0x0000001c1d1c723e */ /* 0x000fe200048070ff */
[----:B------:R-:W-:Y:S01]  /*1fc0*/  IMAD R3, R3, 0x4, R4 ;  /* 0x0000000403037824 */ /* 0x000fe200078e0204 */
[----:B------:R-:W-:Y:S02]  /*1fd0*/  F2FP.SATFINITE.E4M3.F32.PACK_AB_MERGE_C R30, R31, R30, RZ ;  /* 0x0000001e1f1e723e */ /* 0x000fe400048070ff */
[----:B------:R-:W-:Y:S01]  /*1fe0*/  F2FP.SATFINITE.E4M3.F32.PACK_AB_MERGE_C R88, R89, R88, RZ ;  /* 0x000000585958723e */ /* 0x000fe200048070ff */
[----:B------:R-:W-:Y:S01]  /*1ff0*/  IMAD.IADD R3, R2, 0x1, R3 ;  /* 0x0000000102037824 */ /* 0x000fe200078e0203 */
[----:B------:R-:W-:-:S02]  /*2000*/  F2FP.SATFINITE.E4M3.F32.PACK_AB_MERGE_C R90, R91, R90, RZ ;  /* 0x0000005a5b5a723e */ /* 0x000fc400048070ff */
[----:B------:R-:W-:Y:S02]  /*2010*/  F2FP.SATFINITE.E4M3.F32.PACK_AB_MERGE_C R92, R93, R92, RZ ;  /* 0x0000005c5d5c723e */ /* 0x000fe400048070ff */
[----:B------:R-:W-:Y:S01]  /*2020*/  F2FP.SATFINITE.E4M3.F32.PACK_AB_MERGE_C R94, R95, R94, RZ ;  /* 0x0000005e5f5e723e */ /* 0x000fe200048070ff */
[----:B------:R-:W1:Y:S02]  /*2030*/  @!P2 SYNCS.CCTL.IV [UR20+0xa000] ;  /* 0x00a00000ff00a9b1 */ /* 0x000e640008000014 */
[----:B-1----:R-:W-:Y:S01]  /*2040*/  BAR.SYNC.DEFER_BLOCKING 0x0 ;  /* 0x0000000000007b1d */ /* 0x002fe20000010000 */
[----:B------:R-:W-:Y:S02]  /*2050*/  F2FP.SATFINITE.E4M3.F32.PACK_AB_MERGE_C R32, R33, R32, RZ ;  /* 0x000000202120723e */ /* 0x000fe400048070ff */
[----:B------:R-:W-:Y:S02]  /*2060*/  F2FP.SATFINITE.E4M3.F32.PACK_AB_MERGE_C R34, R35, R34, RZ ;  /* 0x000000222322723e */ /* 0x000fe400048070ff */
[----:B------:R-:W-:-:S02]  /*2070*/  F2FP.SATFINITE.E4M3.F32.PACK_AB_MERGE_C R36, R37, R36, RZ ;  /* 0x000000242524723e */ /* 0x000fc400048070ff */
[----:B------:R-:W-:Y:S02]  /*2080*/  F2FP.SATFINITE.E4M3.F32.PACK_AB_MERGE_C R38, R39, R38, RZ ;  /* 0x000000262726723e */ /* 0x000fe400048070ff */
[----:B------:R-:W-:Y:S02]  /*2090*/  F2FP.SATFINITE.E4M3.F32.PACK_AB_MERGE_C R96, R97, R96, RZ ;  /* 0x000000606160723e */ /* 0x000fe400048070ff */
[----:B------:R-:W-:Y:S02]  /*20a0*/  F2FP.SATFINITE.E4M3.F32.PACK_AB_MERGE_C R98, R99, R98, RZ ;  /* 0x000000626362723e */ /* 0x000fe400048070ff */
[----:B------:R-:W-:Y:S02]  /*20b0*/  F2FP.SATFINITE.E4M3.F32.PACK_AB_MERGE_C R100, R101, R100, RZ ;  /* 0x000000646564723e */ /* 0x000fe400048070ff */
[----:B------:R-:W-:Y:S02]  /*20c0*/  F2FP.SATFINITE.E4M3.F32.PACK_AB_MERGE_C R102, R103, R102, RZ ;  /* 0x000000666766723e */ /* 0x000fe400048070ff */
[----:B------:R-:W-:-:S02]  /*20d0*/  ISETP.LT.U32.AND P0, PT, R7, 0x40, P0 ;  /* 0x000000400700780c */ /* 0x000fc40000701070 */
[----:B------:R-:W-:Y:S02]  /*20e0*/  LOP3.LUT R5, R3, 0x10, RZ, 0x3c, !PT ;  /* 0x0000001003057812 */ /* 0x000fe400078e3cff */
[----:B------:R-:W-:Y:S02]  /*20f0*/  F2FP.SATFINITE.E4M3.F32.PACK_AB_MERGE_C R40, R41, R40, RZ ;  /* 0x000000282928723e */ /* 0x000fe400048070ff */
[----:B------:R-:W-:Y:S01]  /*2100*/  F2FP.SATFINITE.E4M3.F32.PACK_AB_MERGE_C R42, R43, R42, RZ ;  /* 0x0000002a2b2a723e */ /* 0x000fe200048070ff */
[----:B------:R-:W1:Y:S01]  /*2110*/  @!P2 SYNCS.CCTL.IV [UR20+0xa008] ;  /* 0x00a00800ff00a9b1 */ /* 0x000e620008000014 */
[----:B------:R-:W-:Y:S01]  /*2120*/  F2FP.SATFINITE.E4M3.F32.PACK_AB_MERGE_C R44, R45, R44, RZ ;  /* 0x0000002c2d2c723e */ /* 0x000fe200048070ff */
[----:B-1----:R-:W-:Y:S01]  /*2130*/  STS.U16 [R3+UR20], R24 ;  /* 0x0000001803007988 */ /* 0x002fe20008000414 */
[----:B------:R-:W-:Y:S02]  /*2140*/  F2FP.SATFINITE.E4M3.F32.PACK_AB_MERGE_C R46, R47, R46, RZ ;  /* 0x0000002e2f2e723e */ /* 0x000fe400048070ff */
[----:B------:R-:W-:Y:S01]  /*2150*/  F2FP.SATFINITE.E4M3.F32.PACK_AB_MERGE_C R104, R105, R104, RZ ;  /* 0x000000686968723e */ /* 0x000fe200048070ff */
[----:B------:R-:W-:Y:S01]  /*2160*/  STS.U16 [R3+UR20+0x400], R26 ;  /* 0x0004001a03007988 */ /* 0x000fe20008000414 */
[----:B------:R-:W-:Y:S01]  /*2170*/  F2FP.SATFINITE.E4M3.F32.PACK_AB_MERGE_C R106, R107, R106, RZ ;  /* 0x0000006a6b6a723e */ /* 0x000fe200048070ff */
[----:B------:R-:W-:Y:S01]  /*2180*/  VOTEU.ANY UP0, P0 ;  /* 0x00000000003f7886 */ /* 0x000fe20000000100 */
[----:B------:R-:W-:Y:S01]  /*2190*/  F2FP.SATFINITE.E4M3.F32.PACK_AB_MERGE_C R108, R109, R108, RZ ;  /* 0x0000006c6d6c723e */ /* 0x000fe200048070ff */
[----:B------:R-:W-:Y:S01]  /*21a0*/  STS.U16 [R3+UR20+0x8], R28 ;  /* 0x0000081c03007988 */ /* 0x000fe20008000414 */
[----:B------:R-:W-:Y:S01]  /*21b0*/  F2FP.SATFINITE.E4M3.F32.PACK_AB_MERGE_C R110, R111, R110, RZ ;  /* 0x0000006e6f6e723e */ /* 0x000fe200048070ff */
[----:B------:R-:W-:Y:S01]  /*21c0*/  VOTEU.ANY UP1, P0 ;  /* 0x00000000003f7886 */ /* 0x000fe20000020100 */
[----:B------:R-:W-:Y:S01]  /*21d0*/  LOP3.LUT R7, R3, 0x20, RZ, 0x3c, !PT ;  /* 0x0000002003077812 */ /* 0x000fe200078e3cff */
[----:B------:R-:W-:Y:S01]  /*21e0*/  STS.U16 [R3+UR20+0x408], R30 ;  /* 0x0004081e03007988 */ /* 0x000fe20008000414 */
[----:B------:R-:W-:Y:S01]  /*21f0*/  F2FP.SATFINITE.E4M3.F32.PACK_AB_MERGE_C R48, R49, R48, RZ ;  /* 0x000000303130723e */ /* 0x000fe200048070ff */
[----:B--2---:R-:W-:Y:S01]  /*2200*/  @UP0 UMOV UR6, UR26 ;  /* 0x0000001a00060c82 */ /* 0x004fe20008000000 */
[----:B------:R-:W-:Y:S01]  /*2210*/  F2FP.SATFINITE.E4M3.F32.PACK_AB_MERGE_C R50, R51, R50, RZ ;  /* 0x000000323332723e */ /* 0x000fe200048070ff */
[----:B------:R-:W-:Y:S01]  /*2220*/  STS.U16 [R3+UR20+0x2000], R88 ;  /* 0x0020005803007988 */ /* 0x000fe20008000414 */
[----:B------:R-:W-:Y:S01]  /*2230*/  F2FP.SATFINITE.E4M3.F32.PACK_AB_MERGE_C R52, R53, R52, RZ ;  /* 0x000000343534723e */ /* 0x000fe200048070ff */
[----:B------:R-:W-:Y:S01]  /*2240*/  @UP0 UMOV UR7, UR27 ;  /* 0x0000001b00070c82 */ /* 0x000fe20008000000 */
[----:B------:R-:W-:Y:S01]  /*2250*/  F2FP.SATFINITE.E4M3.F32.PACK_AB_MERGE_C R54, R55, R54, RZ ;  /* 0x000000363736723e */ /* 0x000fe200048070ff */
[----:B------:R-:W-:Y:S01]  /*2260*/  STS.U16 [R3+UR20+0x2400], R90 ;  /* 0x0024005a03007988 */ /* 0x000fe20008000414 */
[----:B------:R-:W-:-:S02]  /*2270*/  F2FP.SATFINITE.E4M3.F32.PACK_AB_MERGE_C R112, R113, R112, RZ ;  /* 0x000000707170723e */ /* 0x000fc400048070ff */
[----:B------:R-:W-:Y:S01]  /*2280*/  F2FP.SATFINITE.E4M3.F32.PACK_AB_MERGE_C R114, R115, R114, RZ ;  /* 0x000000727372723e */ /* 0x000fe200048070ff */
[----:B------:R-:W-:Y:S01]  /*2290*/  STS.U16 [R3+UR20+0x2008], R92 ;  /* 0x0020085c03007988 */ /* 0x000fe20008000414 */
[----:B------:R-:W-:Y:S02]  /*22a0*/  F2FP.SATFINITE.E4M3.F32.PACK_AB_MERGE_C R116, R117, R116, RZ ;  /* 0x000000747574723e */ /* 0x000fe400048070ff */
[----:B------:R-:W-:Y:S01]  /*22b0*/  F2FP.SATFINITE.E4M3.F32.PACK_AB_MERGE_C R118, R119, R118, RZ ;  /* 0x000000767776723e */ /* 0x000fe200048070ff */
[----:B------:R-:W-:Y:S01]  /*22c0*/  STS.U16 [R3+UR20+0x2408], R94 ;  /* 0x0024085e03007988 */ /* 0x000fe20008000414 */
[----:B------:R-:W-:Y:S02]  /*22d0*/  LOP3.LUT R9, R3, 0x30, RZ, 0x3c, !PT ;  /* 0x0000003003097812 */ /* 0x000fe400078e3cff */
[----:B------:R-:W-:Y:S01]  /*22e0*/  F2FP.SATFINITE.E4M3.F32.PACK_AB_MERGE_C R56, R57, R56, RZ ;  /* 0x000000383938723e */ /* 0x000fe200048070ff */
[----:B------:R-:W-:Y:S01]  /*22f0*/  STS.U16 [R5+UR20], R32 ;  /* 0x0000002005007988 */ /* 0x000fe20008000414 */
[----:B------:R-:W-:-:S02]  /*2300*/  F2FP.SATFINITE.E4M3.F32.PACK_AB_MERGE_C R58, R59, R58, RZ ;  /* 0x0000003a3b3a723e */ /* 0x000fc400048070ff */
[----:B------:R-:W-:Y:S01]  /*2310*/  F2FP.SATFINITE.E4M3.F32.PACK_AB_MERGE_C R60, R61, R60, RZ ;  /* 0x0000003c3d3c723e */ /* 0x000fe200048070ff */
[----:B------:R-:W-:Y:S01]  /*2320*/  STS.U16 [R5+UR20+0x400], R34 ;  /* 0x0004002205007988 */ /* 0x000fe20008000414 */
[----:B------:R-:W-:Y:S02]  /*2330*/  F2FP.SATFINITE.E4M3.F32.PACK_AB_MERGE_C R62, R63, R62, RZ ;  /* 0x0000003e3f3e723e */ /* 0x000fe400048070ff */
[----:B------:R-:W-:Y:S01]  /*2340*/  F2FP.SATFINITE.E4M3.F32.PACK_AB_MERGE_C R120, R121, R120, RZ ;  /* 0x000000787978723e */ /* 0x000fe200048070ff */
[----:B------:R-:W-:Y:S01]  /*2350*/  STS.U16 [R5+UR20+0x8], R36 ;  /* 0x0000082405007988 */ /* 0x000fe20008000414 */
[----:B------:R-:W-:Y:S02]  /*2360*/  F2FP.SATFINITE.E4M3.F32.PACK_AB_MERGE_C R122, R123, R122, RZ ;  /* 0x0000007a7b7a723e */ /* 0x000fe400048070ff */
        /* <DEDUP_REMOVED lines=13> */
[----:B------:R1:W-:Y:S01]  /*2440*/  STS.U16 [R5+UR20+0x2408], R102 ;  /* 0x0024086605007988 */ /* 0x0003e20008000414 */
[----:B------:R-:W-:Y:S02]  /*2450*/  F2FP.SATFINITE.E4M3.F32.PACK_AB_MERGE_C R134, R135, R134, RZ ;  /* 0x000000868786723e */ /* 0x000fe400048070ff */
[----:B------:R-:W-:Y:S01]  /*2460*/  F2FP.SATFINITE.E4M3.F32.PACK_AB_MERGE_C R72, R73, R72, RZ ;  /* 0x000000484948723e */ /* 0x000fe200048070ff */
[----:B------:R-:W-:Y:S01]  /*2470*/  STS.U16 [R7+UR20], R40 ;  /* 0x0000002807007988 */ /* 0x000fe20008000414 */
[----:B------:R-:W-:Y:S02]  /*2480*/  F2FP.SATFINITE.E4M3.F32.PACK_AB_MERGE_C R74, R75, R74, RZ ;  /* 0x0000004a4b4a723e */ /* 0x000fe400048070ff */
[----:B------:R-:W-:Y:S01]  /*2490*/  F2FP.SATFINITE.E4M3.F32.PACK_AB_MERGE_C R76, R77, R76, RZ ;  /* 0x0000004c4d4c723e */ /* 0x000fe200048070ff */
[----:B------:R-:W-:Y:S01]  /*24a0*/  STS.U16 [R7+UR20+0x400], R42 ;  /* 0x0004002a07007988 */ /* 0x000fe20008000414 */
[----:B------:R-:W-:-:S02]  /*24b0*/  F2FP.SATFINITE.E4M3.F32.PACK_AB_MERGE_C R78, R79, R78, RZ ;  /* 0x0000004e4f4e723e */ /* 0x000fc400048070ff */
[----:B-1----:R-:W-:Y:S01]  /*24c0*/  LOP3.LUT R5, R3, 0x40, RZ, 0x3c, !PT ;  /* 0x0000004003057812 */ /* 0x002fe200078e3cff */
        /* <DEDUP_REMOVED lines=15> */
[----:B------:R1:W-:Y:S01]  /*25c0*/  STS.U16 [R7+UR20+0x2408], R110 ;  /* 0x0024086e07007988 */ /* 0x0003e20008000414 */
[----:B------:R-:W-:-:S02]  /*25d0*/  F2FP.SATFINITE.E4M3.F32.PACK_AB_MERGE_C R148, R149, R148, RZ ;  /* 0x000000949594723e */ /* 0x000fc400048070ff */
[----:B------:R-:W-:Y:S01]  /*25e0*/  F2FP.SATFINITE.E4M3.F32.PACK_AB_MERGE_C R150, R151, R150, RZ ;  /* 0x000000969796723e */ /* 0x000fe200048070ff */
[----:B------:R-:W-:Y:S01]  /*25f0*/  STS.U16 [R9+UR20], R48 ;  /* 0x0000003009007988 */ /* 0x000fe20008000414 */
[----:B------:R-:W-:-:S03]  /*2600*/  SHF.R.U32.HI R0, RZ, 0x5, R0 ;  /* 0x00000005ff007819 */ /* 0x000fc60000011600 */
[----:B------:R-:W-:Y:S01]  /*2610*/  STS.U16 [R9+UR20+0x400], R50 ;  /* 0x0004003209007988 */ /* 0x000fe20008000414 */
[----:B------:R-:W-:Y:S02]  /*2620*/  R2UR UR5, R0 ;  /* 0x00000000000572ca */ /* 0x000fe400000e0000 */
[----:B-1----:R-:W-:Y:S01]  /*2630*/  LOP3.LUT R7, R3, 0x50, RZ, 0x3c, !PT ;  /* 0x0000005003077812 */ /* 0x002fe200078e3cff */
[----:B------:R-:W-:Y:S04]  /*2640*/  STS.U16 [R9+UR20+0x8], R52 ;  /* 0x0000083409007988 */ /* 0x000fe80008000414 */
[----:B------:R-:W-:Y:S04]  /*2650*/  STS.U16 [R9+UR20+0x408], R54 ;  /* 0x0004083609007988 */ /* 0x000fe80008000414 */
[----:B------:R-:W-:Y:S02]  /*2660*/  STS.U16 [R9+UR20+0x2000], R112 ;  /* 0x0020007009007988 */ /* 0x000fe40008000414 */
[----:B------:R-:W-:-:S02]  /*2670*/  ULOP3.LUT UR5, UR5, 0x1, URZ, 0xc0, !UPT ;  /* 0x0000000105057892 */ /* 0x000fc4000f8ec03f */
[----:B------:R-:W-:Y:S02]  /*2680*/  STS.U16 [R9+UR20+0x2400], R114 ;  /* 0x0024007209007988 */ /* 0x000fe40008000414 */
[----:B------:R-:W-:Y:S02]  /*2690*/  ULEA UR9, UR5, UR15, 0x7 ;  /* 0x0000000f05097291 */ /* 0x000fe4000f8e383f */
[----:B------:R-:W-:Y:S01]  /*26a0*/  STS.U16 [R9+UR20+0x2008], R116 ;  /* 0x0020087409007988 */ /* 0x000fe20008000414 */
[----:B------:R-:W-:-:S03]  /*26b0*/  ULEA UR8, UR5, UR20, 0xd ;  /* 0x0000001405087291 */ /* 0x000fc6000f8e683f */
[----:B------:R1:W-:Y:S04]  /*26c0*/  STS.U16 [R9+UR20+0x2408], R118 ;  /* 0x0024087609007988 */ /* 0x0003e80008000414 */
[----:B------:R-:W-:Y:S04]  /*26d0*/  STS.U16 [R5+UR20], R56 ;  /* 0x0000003805007988 */ /* 0x000fe80008000414 */
[----:B------:R-:W-:Y:S01]  /*26e0*/  STS.U16 [R5+UR20+0x400], R58 ;  /* 0x0004003a05007988 */ /* 0x000fe20008000414 */
[C---:B-1----:R-:W-:Y:S02]  /*26f0*/  LOP3.LUT R9, R3.reuse, 0x60, RZ, 0x3c, !PT ;  /* 0x0000006003097812 */ /* 0x042fe400078e3cff */
[----:B------:R-:W-:Y:S01]  /*2700*/  LOP3.LUT R3, R3, 0x70, RZ, 0x3c, !PT ;  /* 0x0000007003037812 */ /* 0x000fe200078e3cff */
[----:B------:R-:W-:Y:S04]  /*2710*/  STS.U16 [R5+UR20+0x8], R60 ;  /* 0x0000083c05007988 */ /* 0x000fe80008000414 */
[----:B------:R-:W-:Y:S04]  /*2720*/  STS.U16 [R5+UR20+0x408], R62 ;  /* 0x0004083e05007988 */ /* 0x000fe80008000414 */
[----:B------:R-:W-:Y:S04]  /*2730*/  STS.U16 [R5+UR20+0x2000], R120 ;  /* 0x0020007805007988 */ /* 0x000fe80008000414 */
[----:B------:R-:W-:Y:S04]  /*2740*/  STS.U16 [R5+UR20+0x2400], R122 ;  /* 0x0024007a05007988 */ /* 0x000fe80008000414 */
[----:B------:R-:W-:Y:S04]  /*2750*/  STS.U16 [R5+UR20+0x2008], R124 ;  /* 0x0020087c05007988 */ /* 0x000fe80008000414 */
[----:B------:R-:W-:Y:S04]  /*2760*/  STS.U16 [R5+UR20+0x2408], R126 ;  /* 0x0024087e05007988 */ /* 0x000fe80008000414 */
[----:B------:R-:W-:Y:S04]  /*2770*/  STS.U16 [R7+UR20], R64 ;  /* 0x0000004007007988 */ /* 0x000fe80008000414 */
[----:B------:R-:W-:Y:S04]  /*2780*/  STS.U16 [R7+UR20+0x400], R66 ;  /* 0x0004004207007988 */ /* 0x000fe80008000414 */
        /* <DEDUP_REMOVED lines=21> */
[----:B------:R-:W-:Y:S01]  /*28e0*/  STS.U16 [R3+UR20+0x2408], R150 ;  /* 0x0024089603007988 */ /* 0x000fe20008000414 */
[----:B------:R1:W-:Y:S06]  /*28f0*/  MEMBAR.ALL.CTA ;  /* 0x0000000000007992 */ /* 0x0003ec0000008000 */
[----:B-1----:R-:W1:Y:S02]  /*2900*/  FENCE.VIEW.ASYNC.S ;  /* 0x00000000000073c6 */ /* 0x002e640000000000 */
[----:B-1----:R-:W-:Y:S06]  /*2910*/  BAR.SYNC.DEFER_BLOCKING 0x0 ;  /* 0x0000000000007b1d */ /* 0x002fec0000010000 */
[----:B------:R1:W-:Y:S01]  /*2920*/  @UP1 UTMASTG.2D [UR8], [UR6] ;  /* 0x00000008060013b5 */ /* 0x0003e20008008000 */
[----:B------:R0:W-:Y:S01]  /*2930*/  UTMACMDFLUSH ;  /* 0x00000000000079b7 */ /* 0x0001e20000000000 */
[----:B------:R-:W-:-:S04]  /*2940*/  DEPBAR.LE SB0, 0x0 ;  /* 0x000080000000791a */ /* 0x000fc80000000000 */
[----:B------:R-:W-:Y:S06]  /*2950*/  BAR.SYNC.DEFER_BLOCKING 0x0 ;  /* 0x0000000000007b1d */ /* 0x000fec0000010000 */
[----:B-1----:R-:W-:Y:S05]  /*2960*/  EXIT ;  /* 0x000000000000794d */ /* 0x002fea0003800000 */
.L_x_49:
[----:B------:R-:W1:Y:S02]  /*2970*/  SYNCS.PHASECHK.TRANS64.TRYWAIT P0, [UR32+0xa000], R2 ;  /* 0x00a00002ff0075a7 */ /* 0x000e640008000160 */
[----:B-1----:R-:W-:Y:S05]  /*2980*/  @!P0 BRA `(.L_x_49) ;  /* 0xfffffffc00f88947 */ /* 0x002fea000383ffff */
[----:B------:R-:W-:Y:S05]  /*2990*/  BRA `(.L_x_51) ;  /* 0xfffffff400007947 */ /* 0x000fea000383ffff */
.L_x_52:
[----:B------:R-:W-:-:S00]  /*29a0*/  BRA `(.L_x_52) ;  /* 0xfffffffc00fc7947 */ /* 0x000fc0000383ffff */
[----:B------:R-:W-:-:S00]  /*29b0*/  NOP ;  /* 0x0000000000007918 */ /* 0x000fc00000000000 */
        /* <DEDUP_REMOVED lines=12> */
.L_x_53:


//--------------------- .nv.shared.gluon_wgmma    --------------------------
	.section	.nv.shared.gluon_wgmma,"aw",@nobits
	.sectionflags	@""
	.align	16
	.zero		1024


//--------------------- .nv.shared.reserved.0     --------------------------
	.section	.nv.shared.reserved.0,"aw",@nobits
	.weak		__nv_reservedSMEM_offset_0_alias
	.size		__nv_reservedSMEM_offset_0_alias, 0, 0
	.other		__nv_reservedSMEM_offset_0_alias,@"STO_CUDA_RESERVED_SHARED STV_DEFAULT"
__nv_reservedSMEM_offset_0_alias:
	.zero		0


//--------------------- .nv.constant0.gluon_wgmma --------------------------
	.section	.nv.constant0.gluon_wgmma,"a",@progbits
	.sectionflags	@""
	.align	4
.nv.constant0.gluon_wgmma:
	.zero		608


//--------------------- SYMBOLS --------------------------

	.type		.nv.reservedSmem.offset0,@object
	.size		.nv.reservedSmem.offset0,0x4
